//
// Generated by NVIDIA NVVM Compiler
//
// Compiler Build ID: CL-36424714
// Cuda compilation tools, release 13.0, V13.0.88
// Based on NVVM 20.0.0
//

.version 9.0
.target sm_100
.address_size 64

	// .globl	_Z7NaiveMMPfS_S_i
// _ZZ2MMPKfS0_PfiE2sA has been demoted
// _ZZ2MMPKfS0_PfiE2sB has been demoted
// _ZZ19normalizeColsSharedPKfPfiE4tile has been demoted

.visible .entry _Z7NaiveMMPfS_S_i(
	.param .u64 .ptr .align 1 _Z7NaiveMMPfS_S_i_param_0,
	.param .u64 .ptr .align 1 _Z7NaiveMMPfS_S_i_param_1,
	.param .u64 .ptr .align 1 _Z7NaiveMMPfS_S_i_param_2,
	.param .u32 _Z7NaiveMMPfS_S_i_param_3
)
{
	.reg .pred 	%p<2>;
	.reg .b32 	%r<12>;
	.reg .b32 	%f<4>;
	.reg .b64 	%rd<11>;

	ld.param.u64 	%rd1, [_Z7NaiveMMPfS_S_i_param_0];
	ld.param.u64 	%rd2, [_Z7NaiveMMPfS_S_i_param_1];
	ld.param.u64 	%rd3, [_Z7NaiveMMPfS_S_i_param_2];
	ld.param.u32 	%r3, [_Z7NaiveMMPfS_S_i_param_3];
	mov.u32 	%r4, %ctaid.y;
	mov.u32 	%r5, %ntid.y;
	mov.u32 	%r6, %tid.y;
	mad.lo.s32 	%r1, %r4, %r5, %r6;
	mov.u32 	%r7, %ctaid.x;
	mov.u32 	%r8, %ntid.x;
	mov.u32 	%r9, %tid.x;
	mad.lo.s32 	%r2, %r7, %r8, %r9;
	max.s32 	%r10, %r1, %r2;
	setp.ge.s32 	%p1, %r10, %r3;
	@%p1 bra 	$L__BB0_2;
	cvta.to.global.u64 	%rd4, %rd1;
	cvta.to.global.u64 	%rd5, %rd2;
	cvta.to.global.u64 	%rd6, %rd3;
	mad.lo.s32 	%r11, %r3, %r1, %r2;
	mul.wide.s32 	%rd7, %r11, 4;
	add.s64 	%rd8, %rd4, %rd7;
	ld.global.f32 	%f1, [%rd8];
	add.s64 	%rd9, %rd5, %rd7;
	ld.global.f32 	%f2, [%rd9];
	mul.f32 	%f3, %f1, %f2;
	add.s64 	%rd10, %rd6, %rd7;
	st.global.f32 	[%rd10], %f3;
$L__BB0_2:
	ret;

}
	// .globl	_Z2MMPKfS0_Pfi
.visible .entry _Z2MMPKfS0_Pfi(
	.param .u64 .ptr .align 1 _Z2MMPKfS0_Pfi_param_0,
	.param .u64 .ptr .align 1 _Z2MMPKfS0_Pfi_param_1,
	.param .u64 .ptr .align 1 _Z2MMPKfS0_Pfi_param_2,
	.param .u32 _Z2MMPKfS0_Pfi_param_3
)
{
	.reg .pred 	%p<2>;
	.reg .b32 	%r<20>;
	.reg .b32 	%f<6>;
	.reg .b64 	%rd<11>;
	// demoted variable
	.shared .align 4 .b8 _ZZ2MMPKfS0_PfiE2sA[1024];
	// demoted variable
	.shared .align 4 .b8 _ZZ2MMPKfS0_PfiE2sB[1024];
	ld.param.u64 	%rd1, [_Z2MMPKfS0_Pfi_param_0];
	ld.param.u64 	%rd2, [_Z2MMPKfS0_Pfi_param_1];
	ld.param.u64 	%rd3, [_Z2MMPKfS0_Pfi_param_2];
	ld.param.u32 	%r5, [_Z2MMPKfS0_Pfi_param_3];
	mov.u32 	%r6, %ctaid.y;
	shl.b32 	%r7, %r6, 4;
	mov.u32 	%r1, %tid.y;
	add.s32 	%r2, %r7, %r1;
	mov.u32 	%r8, %ctaid.x;
	shl.b32 	%r9, %r8, 4;
	mov.u32 	%r3, %tid.x;
	add.s32 	%r4, %r9, %r3;
	max.s32 	%r10, %r2, %r4;
	setp.ge.s32 	%p1, %r10, %r5;
	@%p1 bra 	$L__BB1_2;
	cvta.to.global.u64 	%rd4, %rd1;
	cvta.to.global.u64 	%rd5, %rd2;
	cvta.to.global.u64 	%rd6, %rd3;
	mad.lo.s32 	%r11, %r5, %r2, %r4;
	mul.wide.s32 	%rd7, %r11, 4;
	add.s64 	%rd8, %rd4, %rd7;
	ld.global.f32 	%f1, [%rd8];
	shl.b32 	%r12, %r1, 6;
	mov.u32 	%r13, _ZZ2MMPKfS0_PfiE2sA;
	add.s32 	%r14, %r13, %r12;
	shl.b32 	%r15, %r3, 2;
	add.s32 	%r16, %r14, %r15;
	st.shared.f32 	[%r16], %f1;
	add.s64 	%rd9, %rd5, %rd7;
	ld.global.f32 	%f2, [%rd9];
	mov.u32 	%r17, _ZZ2MMPKfS0_PfiE2sB;
	add.s32 	%r18, %r17, %r12;
	add.s32 	%r19, %r18, %r15;
	st.shared.f32 	[%r19], %f2;
	bar.sync 	0;
	ld.shared.f32 	%f3, [%r16];
	ld.shared.f32 	%f4, [%r19];
	mul.f32 	%f5, %f3, %f4;
	add.s64 	%rd10, %rd6, %rd7;
	st.global.f32 	[%rd10], %f5;
$L__BB1_2:
	ret;

}
	// .globl	_Z18naiveNormalizeColsPKfPfi
.visible .entry _Z18naiveNormalizeColsPKfPfi(
	.param .u64 .ptr .align 1 _Z18naiveNormalizeColsPKfPfi_param_0,
	.param .u64 .ptr .align 1 _Z18naiveNormalizeColsPKfPfi_param_1,
	.param .u32 _Z18naiveNormalizeColsPKfPfi_param_2
)
{
	.reg .pred 	%p<18>;
	.reg .b32 	%r<74>;
	.reg .b32 	%f<199>;
	.reg .b64 	%rd<80>;

	ld.param.u64 	%rd3, [_Z18naiveNormalizeColsPKfPfi_param_0];
	ld.param.u64 	%rd2, [_Z18naiveNormalizeColsPKfPfi_param_1];
	ld.param.u32 	%r45, [_Z18naiveNormalizeColsPKfPfi_param_2];
	cvta.to.global.u64 	%rd1, %rd3;
	mov.u32 	%r46, %ctaid.y;
	mov.u32 	%r47, %ntid.y;
	mov.u32 	%r48, %tid.y;
	mad.lo.s32 	%r1, %r46, %r47, %r48;
	mov.u32 	%r49, %ctaid.x;
	mov.u32 	%r50, %ntid.x;
	mov.u32 	%r51, %tid.x;
	mad.lo.s32 	%r2, %r49, %r50, %r51;
	max.s32 	%r52, %r1, %r2;
	setp.ge.s32 	%p1, %r52, %r45;
	@%p1 bra 	$L__BB2_26;
	add.s32 	%r3, %r45, -1;
	and.b32  	%r4, %r45, 15;
	setp.lt.u32 	%p2, %r3, 15;
	mov.f32 	%f189, 0f00000000;
	mov.b32 	%r63, 0;
	@%p2 bra 	$L__BB2_4;
	and.b32  	%r63, %r45, 2147483632;
	neg.s32 	%r61, %r63;
	shl.b32 	%r7, %r45, 4;
	mov.f32 	%f189, 0f00000000;
	mul.wide.s32 	%rd6, %r45, 4;
	mov.u32 	%r60, %r2;
$L__BB2_3:
	.pragma "nounroll";
	mul.wide.s32 	%rd4, %r60, 4;
	add.s64 	%rd5, %rd1, %rd4;
	ld.global.f32 	%f32, [%rd5];
	add.f32 	%f33, %f189, %f32;
	add.s64 	%rd7, %rd5, %rd6;
	ld.global.f32 	%f34, [%rd7];
	add.f32 	%f35, %f33, %f34;
	add.s64 	%rd8, %rd7, %rd6;
	ld.global.f32 	%f36, [%rd8];
	add.f32 	%f37, %f35, %f36;
	add.s64 	%rd9, %rd8, %rd6;
	ld.global.f32 	%f38, [%rd9];
	add.f32 	%f39, %f37, %f38;
	add.s64 	%rd10, %rd9, %rd6;
	ld.global.f32 	%f40, [%rd10];
	add.f32 	%f41, %f39, %f40;
	add.s64 	%rd11, %rd10, %rd6;
	ld.global.f32 	%f42, [%rd11];
	add.f32 	%f43, %f41, %f42;
	add.s64 	%rd12, %rd11, %rd6;
	ld.global.f32 	%f44, [%rd12];
	add.f32 	%f45, %f43, %f44;
	add.s64 	%rd13, %rd12, %rd6;
	ld.global.f32 	%f46, [%rd13];
	add.f32 	%f47, %f45, %f46;
	add.s64 	%rd14, %rd13, %rd6;
	ld.global.f32 	%f48, [%rd14];
	add.f32 	%f49, %f47, %f48;
	add.s64 	%rd15, %rd14, %rd6;
	ld.global.f32 	%f50, [%rd15];
	add.f32 	%f51, %f49, %f50;
	add.s64 	%rd16, %rd15, %rd6;
	ld.global.f32 	%f52, [%rd16];
	add.f32 	%f53, %f51, %f52;
	add.s64 	%rd17, %rd16, %rd6;
	ld.global.f32 	%f54, [%rd17];
	add.f32 	%f55, %f53, %f54;
	add.s64 	%rd18, %rd17, %rd6;
	ld.global.f32 	%f56, [%rd18];
	add.f32 	%f57, %f55, %f56;
	add.s64 	%rd19, %rd18, %rd6;
	ld.global.f32 	%f58, [%rd19];
	add.f32 	%f59, %f57, %f58;
	add.s64 	%rd20, %rd19, %rd6;
	ld.global.f32 	%f60, [%rd20];
	add.f32 	%f61, %f59, %f60;
	add.s64 	%rd21, %rd20, %rd6;
	ld.global.f32 	%f62, [%rd21];
	add.f32 	%f189, %f61, %f62;
	add.s32 	%r61, %r61, 16;
	add.s32 	%r60, %r60, %r7;
	setp.ne.s32 	%p3, %r61, 0;
	@%p3 bra 	$L__BB2_3;
$L__BB2_4:
	setp.eq.s32 	%p4, %r4, 0;
	@%p4 bra 	$L__BB2_13;
	and.b32  	%r13, %r45, 7;
	setp.lt.u32 	%p5, %r4, 8;
	@%p5 bra 	$L__BB2_7;
	mad.lo.s32 	%r54, %r63, %r45, %r2;
	mul.wide.s32 	%rd22, %r54, 4;
	add.s64 	%rd23, %rd1, %rd22;
	ld.global.f32 	%f64, [%rd23];
	add.f32 	%f65, %f189, %f64;
	mul.wide.s32 	%rd24, %r45, 4;
	add.s64 	%rd25, %rd23, %rd24;
	ld.global.f32 	%f66, [%rd25];
	add.f32 	%f67, %f65, %f66;
	add.s64 	%rd26, %rd25, %rd24;
	ld.global.f32 	%f68, [%rd26];
	add.f32 	%f69, %f67, %f68;
	add.s64 	%rd27, %rd26, %rd24;
	ld.global.f32 	%f70, [%rd27];
	add.f32 	%f71, %f69, %f70;
	add.s64 	%rd28, %rd27, %rd24;
	ld.global.f32 	%f72, [%rd28];
	add.f32 	%f73, %f71, %f72;
	add.s64 	%rd29, %rd28, %rd24;
	ld.global.f32 	%f74, [%rd29];
	add.f32 	%f75, %f73, %f74;
	add.s64 	%rd30, %rd29, %rd24;
	ld.global.f32 	%f76, [%rd30];
	add.f32 	%f77, %f75, %f76;
	add.s64 	%rd31, %rd30, %rd24;
	ld.global.f32 	%f78, [%rd31];
	add.f32 	%f189, %f77, %f78;
	add.s32 	%r63, %r63, 8;
$L__BB2_7:
	setp.eq.s32 	%p6, %r13, 0;
	@%p6 bra 	$L__BB2_13;
	and.b32  	%r16, %r45, 3;
	setp.lt.u32 	%p7, %r13, 4;
	@%p7 bra 	$L__BB2_10;
	mad.lo.s32 	%r55, %r63, %r45, %r2;
	mul.wide.s32 	%rd32, %r55, 4;
	add.s64 	%rd33, %rd1, %rd32;
	ld.global.f32 	%f80, [%rd33];
	add.f32 	%f81, %f189, %f80;
	mul.wide.s32 	%rd34, %r45, 4;
	add.s64 	%rd35, %rd33, %rd34;
	ld.global.f32 	%f82, [%rd35];
	add.f32 	%f83, %f81, %f82;
	add.s64 	%rd36, %rd35, %rd34;
	ld.global.f32 	%f84, [%rd36];
	add.f32 	%f85, %f83, %f84;
	add.s64 	%rd37, %rd36, %rd34;
	ld.global.f32 	%f86, [%rd37];
	add.f32 	%f189, %f85, %f86;
	add.s32 	%r63, %r63, 4;
$L__BB2_10:
	setp.eq.s32 	%p8, %r16, 0;
	@%p8 bra 	$L__BB2_13;
	mad.lo.s32 	%r66, %r63, %r45, %r2;
	neg.s32 	%r65, %r16;
$L__BB2_12:
	.pragma "nounroll";
	mul.wide.s32 	%rd38, %r66, 4;
	add.s64 	%rd39, %rd1, %rd38;
	ld.global.f32 	%f87, [%rd39];
	add.f32 	%f189, %f189, %f87;
	add.s32 	%r66, %r66, %r45;
	add.s32 	%r65, %r65, 1;
	setp.ne.s32 	%p9, %r65, 0;
	@%p9 bra 	$L__BB2_12;
$L__BB2_13:
	setp.lt.u32 	%p10, %r3, 15;
	cvt.rn.f32.u32 	%f14, %r45;
	div.rn.f32 	%f15, %f189, %f14;
	mov.f32 	%f198, 0f00000000;
	mov.b32 	%r70, 0;
	@%p10 bra 	$L__BB2_16;
	and.b32  	%r70, %r45, 2147483632;
	neg.s32 	%r68, %r70;
	shl.b32 	%r27, %r45, 4;
	mov.f32 	%f198, 0f00000000;
	mul.wide.s32 	%rd42, %r45, 4;
	mov.u32 	%r67, %r2;
$L__BB2_15:
	.pragma "nounroll";
	mul.wide.s32 	%rd40, %r67, 4;
	add.s64 	%rd41, %rd1, %rd40;
	ld.global.f32 	%f91, [%rd41];
	sub.f32 	%f92, %f91, %f15;
	fma.rn.f32 	%f93, %f92, %f92, %f198;
	add.s64 	%rd43, %rd41, %rd42;
	ld.global.f32 	%f94, [%rd43];
	sub.f32 	%f95, %f94, %f15;
	fma.rn.f32 	%f96, %f95, %f95, %f93;
	add.s64 	%rd44, %rd43, %rd42;
	ld.global.f32 	%f97, [%rd44];
	sub.f32 	%f98, %f97, %f15;
	fma.rn.f32 	%f99, %f98, %f98, %f96;
	add.s64 	%rd45, %rd44, %rd42;
	ld.global.f32 	%f100, [%rd45];
	sub.f32 	%f101, %f100, %f15;
	fma.rn.f32 	%f102, %f101, %f101, %f99;
	add.s64 	%rd46, %rd45, %rd42;
	ld.global.f32 	%f103, [%rd46];
	sub.f32 	%f104, %f103, %f15;
	fma.rn.f32 	%f105, %f104, %f104, %f102;
	add.s64 	%rd47, %rd46, %rd42;
	ld.global.f32 	%f106, [%rd47];
	sub.f32 	%f107, %f106, %f15;
	fma.rn.f32 	%f108, %f107, %f107, %f105;
	add.s64 	%rd48, %rd47, %rd42;
	ld.global.f32 	%f109, [%rd48];
	sub.f32 	%f110, %f109, %f15;
	fma.rn.f32 	%f111, %f110, %f110, %f108;
	add.s64 	%rd49, %rd48, %rd42;
	ld.global.f32 	%f112, [%rd49];
	sub.f32 	%f113, %f112, %f15;
	fma.rn.f32 	%f114, %f113, %f113, %f111;
	add.s64 	%rd50, %rd49, %rd42;
	ld.global.f32 	%f115, [%rd50];
	sub.f32 	%f116, %f115, %f15;
	fma.rn.f32 	%f117, %f116, %f116, %f114;
	add.s64 	%rd51, %rd50, %rd42;
	ld.global.f32 	%f118, [%rd51];
	sub.f32 	%f119, %f118, %f15;
	fma.rn.f32 	%f120, %f119, %f119, %f117;
	add.s64 	%rd52, %rd51, %rd42;
	ld.global.f32 	%f121, [%rd52];
	sub.f32 	%f122, %f121, %f15;
	fma.rn.f32 	%f123, %f122, %f122, %f120;
	add.s64 	%rd53, %rd52, %rd42;
	ld.global.f32 	%f124, [%rd53];
	sub.f32 	%f125, %f124, %f15;
	fma.rn.f32 	%f126, %f125, %f125, %f123;
	add.s64 	%rd54, %rd53, %rd42;
	ld.global.f32 	%f127, [%rd54];
	sub.f32 	%f128, %f127, %f15;
	fma.rn.f32 	%f129, %f128, %f128, %f126;
	add.s64 	%rd55, %rd54, %rd42;
	ld.global.f32 	%f130, [%rd55];
	sub.f32 	%f131, %f130, %f15;
	fma.rn.f32 	%f132, %f131, %f131, %f129;
	add.s64 	%rd56, %rd55, %rd42;
	ld.global.f32 	%f133, [%rd56];
	sub.f32 	%f134, %f133, %f15;
	fma.rn.f32 	%f135, %f134, %f134, %f132;
	add.s64 	%rd57, %rd56, %rd42;
	ld.global.f32 	%f136, [%rd57];
	sub.f32 	%f137, %f136, %f15;
	fma.rn.f32 	%f198, %f137, %f137, %f135;
	add.s32 	%r68, %r68, 16;
	add.s32 	%r67, %r67, %r27;
	setp.ne.s32 	%p11, %r68, 0;
	@%p11 bra 	$L__BB2_15;
$L__BB2_16:
	setp.eq.s32 	%p12, %r4, 0;
	@%p12 bra 	$L__BB2_25;
	and.b32  	%r33, %r45, 7;
	setp.lt.u32 	%p13, %r4, 8;
	@%p13 bra 	$L__BB2_19;
	mad.lo.s32 	%r57, %r70, %r45, %r2;
	mul.wide.s32 	%rd58, %r57, 4;
	add.s64 	%rd59, %rd1, %rd58;
	ld.global.f32 	%f139, [%rd59];
	sub.f32 	%f140, %f139, %f15;
	fma.rn.f32 	%f141, %f140, %f140, %f198;
	mul.wide.s32 	%rd60, %r45, 4;
	add.s64 	%rd61, %rd59, %rd60;
	ld.global.f32 	%f142, [%rd61];
	sub.f32 	%f143, %f142, %f15;
	fma.rn.f32 	%f144, %f143, %f143, %f141;
	add.s64 	%rd62, %rd61, %rd60;
	ld.global.f32 	%f145, [%rd62];
	sub.f32 	%f146, %f145, %f15;
	fma.rn.f32 	%f147, %f146, %f146, %f144;
	add.s64 	%rd63, %rd62, %rd60;
	ld.global.f32 	%f148, [%rd63];
	sub.f32 	%f149, %f148, %f15;
	fma.rn.f32 	%f150, %f149, %f149, %f147;
	add.s64 	%rd64, %rd63, %rd60;
	ld.global.f32 	%f151, [%rd64];
	sub.f32 	%f152, %f151, %f15;
	fma.rn.f32 	%f153, %f152, %f152, %f150;
	add.s64 	%rd65, %rd64, %rd60;
	ld.global.f32 	%f154, [%rd65];
	sub.f32 	%f155, %f154, %f15;
	fma.rn.f32 	%f156, %f155, %f155, %f153;
	add.s64 	%rd66, %rd65, %rd60;
	ld.global.f32 	%f157, [%rd66];
	sub.f32 	%f158, %f157, %f15;
	fma.rn.f32 	%f159, %f158, %f158, %f156;
	add.s64 	%rd67, %rd66, %rd60;
	ld.global.f32 	%f160, [%rd67];
	sub.f32 	%f161, %f160, %f15;
	fma.rn.f32 	%f198, %f161, %f161, %f159;
	add.s32 	%r70, %r70, 8;
$L__BB2_19:
	setp.eq.s32 	%p14, %r33, 0;
	@%p14 bra 	$L__BB2_25;
	and.b32  	%r36, %r45, 3;
	setp.lt.u32 	%p15, %r33, 4;
	@%p15 bra 	$L__BB2_22;
	mad.lo.s32 	%r58, %r70, %r45, %r2;
	mul.wide.s32 	%rd68, %r58, 4;
	add.s64 	%rd69, %rd1, %rd68;
	ld.global.f32 	%f163, [%rd69];
	sub.f32 	%f164, %f163, %f15;
	fma.rn.f32 	%f165, %f164, %f164, %f198;
	mul.wide.s32 	%rd70, %r45, 4;
	add.s64 	%rd71, %rd69, %rd70;
	ld.global.f32 	%f166, [%rd71];
	sub.f32 	%f167, %f166, %f15;
	fma.rn.f32 	%f168, %f167, %f167, %f165;
	add.s64 	%rd72, %rd71, %rd70;
	ld.global.f32 	%f169, [%rd72];
	sub.f32 	%f170, %f169, %f15;
	fma.rn.f32 	%f171, %f170, %f170, %f168;
	add.s64 	%rd73, %rd72, %rd70;
	ld.global.f32 	%f172, [%rd73];
	sub.f32 	%f173, %f172, %f15;
	fma.rn.f32 	%f198, %f173, %f173, %f171;
	add.s32 	%r70, %r70, 4;
$L__BB2_22:
	setp.eq.s32 	%p16, %r36, 0;
	@%p16 bra 	$L__BB2_25;
	mad.lo.s32 	%r73, %r70, %r45, %r2;
	neg.s32 	%r72, %r36;
$L__BB2_24:
	.pragma "nounroll";
	mul.wide.s32 	%rd74, %r73, 4;
	add.s64 	%rd75, %rd1, %rd74;
	ld.global.f32 	%f174, [%rd75];
	sub.f32 	%f175, %f174, %f15;
	fma.rn.f32 	%f198, %f175, %f175, %f198;
	add.s32 	%r73, %r73, %r45;
	add.s32 	%r72, %r72, 1;
	setp.ne.s32 	%p17, %r72, 0;
	@%p17 bra 	$L__BB2_24;
$L__BB2_25:
	div.rn.f32 	%f176, %f198, %f14;
	sqrt.rn.f32 	%f177, %f176;
	mad.lo.s32 	%r59, %r45, %r1, %r2;
	mul.wide.s32 	%rd76, %r59, 4;
	add.s64 	%rd77, %rd1, %rd76;
	ld.global.f32 	%f178, [%rd77];
	sub.f32 	%f179, %f178, %f15;
	div.rn.f32 	%f180, %f179, %f177;
	cvta.to.global.u64 	%rd78, %rd2;
	add.s64 	%rd79, %rd78, %rd76;
	st.global.f32 	[%rd79], %f180;
$L__BB2_26:
	ret;

}
	// .globl	_Z19normalizeColsSharedPKfPfi
.visible .entry _Z19normalizeColsSharedPKfPfi(
	.param .u64 .ptr .align 1 _Z19normalizeColsSharedPKfPfi_param_0,
	.param .u64 .ptr .align 1 _Z19normalizeColsSharedPKfPfi_param_1,
	.param .u32 _Z19normalizeColsSharedPKfPfi_param_2
)
{
	.reg .pred 	%p<18>;
	.reg .b32 	%r<81>;
	.reg .b32 	%f<200>;
	.reg .b64 	%rd<81>;
	// demoted variable
	.shared .align 4 .b8 _ZZ19normalizeColsSharedPKfPfiE4tile[1024];
	ld.param.u64 	%rd3, [_Z19normalizeColsSharedPKfPfi_param_0];
	ld.param.u64 	%rd2, [_Z19normalizeColsSharedPKfPfi_param_1];
	ld.param.u32 	%r50, [_Z19normalizeColsSharedPKfPfi_param_2];
	cvta.to.global.u64 	%rd1, %rd3;
	mov.u32 	%r51, %ctaid.y;
	shl.b32 	%r52, %r51, 4;
	mov.u32 	%r1, %tid.y;
	add.s32 	%r2, %r52, %r1;
	mov.u32 	%r53, %ctaid.x;
	shl.b32 	%r3, %r53, 4;
	mov.u32 	%r4, %tid.x;
	add.s32 	%r5, %r3, %r4;
	max.s32 	%r54, %r2, %r5;
	setp.ge.s32 	%p1, %r54, %r50;
	@%p1 bra 	$L__BB3_26;
	mad.lo.s32 	%r6, %r50, %r2, %r5;
	mul.wide.s32 	%rd4, %r6, 4;
	add.s64 	%rd5, %rd1, %rd4;
	ld.global.f32 	%f31, [%rd5];
	shl.b32 	%r56, %r1, 6;
	mov.u32 	%r57, _ZZ19normalizeColsSharedPKfPfiE4tile;
	add.s32 	%r58, %r57, %r56;
	shl.b32 	%r59, %r4, 2;
	add.s32 	%r7, %r58, %r59;
	st.shared.f32 	[%r7], %f31;
	bar.sync 	0;
	add.s32 	%r8, %r50, -1;
	and.b32  	%r9, %r50, 15;
	setp.lt.u32 	%p2, %r8, 15;
	mov.f32 	%f190, 0f00000000;
	mov.b32 	%r70, 0;
	@%p2 bra 	$L__BB3_4;
	and.b32  	%r70, %r50, 2147483632;
	neg.s32 	%r68, %r70;
	shl.b32 	%r12, %r50, 4;
	mov.f32 	%f190, 0f00000000;
	mul.wide.s32 	%rd8, %r50, 4;
	mov.u32 	%r67, %r5;
$L__BB3_3:
	.pragma "nounroll";
	mul.wide.s32 	%rd6, %r67, 4;
	add.s64 	%rd7, %rd1, %rd6;
	ld.global.f32 	%f33, [%rd7];
	add.f32 	%f34, %f190, %f33;
	add.s64 	%rd9, %rd7, %rd8;
	ld.global.f32 	%f35, [%rd9];
	add.f32 	%f36, %f34, %f35;
	add.s64 	%rd10, %rd9, %rd8;
	ld.global.f32 	%f37, [%rd10];
	add.f32 	%f38, %f36, %f37;
	add.s64 	%rd11, %rd10, %rd8;
	ld.global.f32 	%f39, [%rd11];
	add.f32 	%f40, %f38, %f39;
	add.s64 	%rd12, %rd11, %rd8;
	ld.global.f32 	%f41, [%rd12];
	add.f32 	%f42, %f40, %f41;
	add.s64 	%rd13, %rd12, %rd8;
	ld.global.f32 	%f43, [%rd13];
	add.f32 	%f44, %f42, %f43;
	add.s64 	%rd14, %rd13, %rd8;
	ld.global.f32 	%f45, [%rd14];
	add.f32 	%f46, %f44, %f45;
	add.s64 	%rd15, %rd14, %rd8;
	ld.global.f32 	%f47, [%rd15];
	add.f32 	%f48, %f46, %f47;
	add.s64 	%rd16, %rd15, %rd8;
	ld.global.f32 	%f49, [%rd16];
	add.f32 	%f50, %f48, %f49;
	add.s64 	%rd17, %rd16, %rd8;
	ld.global.f32 	%f51, [%rd17];
	add.f32 	%f52, %f50, %f51;
	add.s64 	%rd18, %rd17, %rd8;
	ld.global.f32 	%f53, [%rd18];
	add.f32 	%f54, %f52, %f53;
	add.s64 	%rd19, %rd18, %rd8;
	ld.global.f32 	%f55, [%rd19];
	add.f32 	%f56, %f54, %f55;
	add.s64 	%rd20, %rd19, %rd8;
	ld.global.f32 	%f57, [%rd20];
	add.f32 	%f58, %f56, %f57;
	add.s64 	%rd21, %rd20, %rd8;
	ld.global.f32 	%f59, [%rd21];
	add.f32 	%f60, %f58, %f59;
	add.s64 	%rd22, %rd21, %rd8;
	ld.global.f32 	%f61, [%rd22];
	add.f32 	%f62, %f60, %f61;
	add.s64 	%rd23, %rd22, %rd8;
	ld.global.f32 	%f63, [%rd23];
	add.f32 	%f190, %f62, %f63;
	add.s32 	%r68, %r68, 16;
	add.s32 	%r67, %r67, %r12;
	setp.ne.s32 	%p3, %r68, 0;
	@%p3 bra 	$L__BB3_3;
$L__BB3_4:
	setp.eq.s32 	%p4, %r9, 0;
	@%p4 bra 	$L__BB3_13;
	and.b32  	%r18, %r50, 7;
	setp.lt.u32 	%p5, %r9, 8;
	@%p5 bra 	$L__BB3_7;
	mad.lo.s32 	%r60, %r70, %r50, %r5;
	mul.wide.s32 	%rd24, %r60, 4;
	add.s64 	%rd25, %rd1, %rd24;
	ld.global.f32 	%f65, [%rd25];
	add.f32 	%f66, %f190, %f65;
	mul.wide.s32 	%rd26, %r50, 4;
	add.s64 	%rd27, %rd25, %rd26;
	ld.global.f32 	%f67, [%rd27];
	add.f32 	%f68, %f66, %f67;
	add.s64 	%rd28, %rd27, %rd26;
	ld.global.f32 	%f69, [%rd28];
	add.f32 	%f70, %f68, %f69;
	add.s64 	%rd29, %rd28, %rd26;
	ld.global.f32 	%f71, [%rd29];
	add.f32 	%f72, %f70, %f71;
	add.s64 	%rd30, %rd29, %rd26;
	ld.global.f32 	%f73, [%rd30];
	add.f32 	%f74, %f72, %f73;
	add.s64 	%rd31, %rd30, %rd26;
	ld.global.f32 	%f75, [%rd31];
	add.f32 	%f76, %f74, %f75;
	add.s64 	%rd32, %rd31, %rd26;
	ld.global.f32 	%f77, [%rd32];
	add.f32 	%f78, %f76, %f77;
	add.s64 	%rd33, %rd32, %rd26;
	ld.global.f32 	%f79, [%rd33];
	add.f32 	%f190, %f78, %f79;
	add.s32 	%r70, %r70, 8;
$L__BB3_7:
	setp.eq.s32 	%p6, %r18, 0;
	@%p6 bra 	$L__BB3_13;
	and.b32  	%r21, %r50, 3;
	setp.lt.u32 	%p7, %r18, 4;
	@%p7 bra 	$L__BB3_10;
	mad.lo.s32 	%r61, %r70, %r50, %r5;
	mul.wide.s32 	%rd34, %r61, 4;
	add.s64 	%rd35, %rd1, %rd34;
	ld.global.f32 	%f81, [%rd35];
	add.f32 	%f82, %f190, %f81;
	mul.wide.s32 	%rd36, %r50, 4;
	add.s64 	%rd37, %rd35, %rd36;
	ld.global.f32 	%f83, [%rd37];
	add.f32 	%f84, %f82, %f83;
	add.s64 	%rd38, %rd37, %rd36;
	ld.global.f32 	%f85, [%rd38];
	add.f32 	%f86, %f84, %f85;
	add.s64 	%rd39, %rd38, %rd36;
	ld.global.f32 	%f87, [%rd39];
	add.f32 	%f190, %f86, %f87;
	add.s32 	%r70, %r70, 4;
$L__BB3_10:
	setp.eq.s32 	%p8, %r21, 0;
	@%p8 bra 	$L__BB3_13;
	mad.lo.s32 	%r62, %r70, %r50, %r4;
	add.s32 	%r73, %r62, %r3;
	neg.s32 	%r72, %r21;
$L__BB3_12:
	.pragma "nounroll";
	mul.wide.s32 	%rd40, %r73, 4;
	add.s64 	%rd41, %rd1, %rd40;
	ld.global.f32 	%f88, [%rd41];
	add.f32 	%f190, %f190, %f88;
	add.s32 	%r73, %r73, %r50;
	add.s32 	%r72, %r72, 1;
	setp.ne.s32 	%p9, %r72, 0;
	@%p9 bra 	$L__BB3_12;
$L__BB3_13:
	setp.lt.u32 	%p10, %r8, 15;
	cvt.rn.f32.u32 	%f14, %r50;
	div.rn.f32 	%f15, %f190, %f14;
	mov.f32 	%f199, 0f00000000;
	mov.b32 	%r77, 0;
	@%p10 bra 	$L__BB3_16;
	and.b32  	%r77, %r50, 2147483632;
	neg.s32 	%r75, %r77;
	shl.b32 	%r32, %r50, 4;
	mov.f32 	%f199, 0f00000000;
	mul.wide.s32 	%rd44, %r50, 4;
	mov.u32 	%r74, %r5;
$L__BB3_15:
	.pragma "nounroll";
	mul.wide.s32 	%rd42, %r74, 4;
	add.s64 	%rd43, %rd1, %rd42;
	ld.global.f32 	%f92, [%rd43];
	sub.f32 	%f93, %f92, %f15;
	fma.rn.f32 	%f94, %f93, %f93, %f199;
	add.s64 	%rd45, %rd43, %rd44;
	ld.global.f32 	%f95, [%rd45];
	sub.f32 	%f96, %f95, %f15;
	fma.rn.f32 	%f97, %f96, %f96, %f94;
	add.s64 	%rd46, %rd45, %rd44;
	ld.global.f32 	%f98, [%rd46];
	sub.f32 	%f99, %f98, %f15;
	fma.rn.f32 	%f100, %f99, %f99, %f97;
	add.s64 	%rd47, %rd46, %rd44;
	ld.global.f32 	%f101, [%rd47];
	sub.f32 	%f102, %f101, %f15;
	fma.rn.f32 	%f103, %f102, %f102, %f100;
	add.s64 	%rd48, %rd47, %rd44;
	ld.global.f32 	%f104, [%rd48];
	sub.f32 	%f105, %f104, %f15;
	fma.rn.f32 	%f106, %f105, %f105, %f103;
	add.s64 	%rd49, %rd48, %rd44;
	ld.global.f32 	%f107, [%rd49];
	sub.f32 	%f108, %f107, %f15;
	fma.rn.f32 	%f109, %f108, %f108, %f106;
	add.s64 	%rd50, %rd49, %rd44;
	ld.global.f32 	%f110, [%rd50];
	sub.f32 	%f111, %f110, %f15;
	fma.rn.f32 	%f112, %f111, %f111, %f109;
	add.s64 	%rd51, %rd50, %rd44;
	ld.global.f32 	%f113, [%rd51];
	sub.f32 	%f114, %f113, %f15;
	fma.rn.f32 	%f115, %f114, %f114, %f112;
	add.s64 	%rd52, %rd51, %rd44;
	ld.global.f32 	%f116, [%rd52];
	sub.f32 	%f117, %f116, %f15;
	fma.rn.f32 	%f118, %f117, %f117, %f115;
	add.s64 	%rd53, %rd52, %rd44;
	ld.global.f32 	%f119, [%rd53];
	sub.f32 	%f120, %f119, %f15;
	fma.rn.f32 	%f121, %f120, %f120, %f118;
	add.s64 	%rd54, %rd53, %rd44;
	ld.global.f32 	%f122, [%rd54];
	sub.f32 	%f123, %f122, %f15;
	fma.rn.f32 	%f124, %f123, %f123, %f121;
	add.s64 	%rd55, %rd54, %rd44;
	ld.global.f32 	%f125, [%rd55];
	sub.f32 	%f126, %f125, %f15;
	fma.rn.f32 	%f127, %f126, %f126, %f124;
	add.s64 	%rd56, %rd55, %rd44;
	ld.global.f32 	%f128, [%rd56];
	sub.f32 	%f129, %f128, %f15;
	fma.rn.f32 	%f130, %f129, %f129, %f127;
	add.s64 	%rd57, %rd56, %rd44;
	ld.global.f32 	%f131, [%rd57];
	sub.f32 	%f132, %f131, %f15;
	fma.rn.f32 	%f133, %f132, %f132, %f130;
	add.s64 	%rd58, %rd57, %rd44;
	ld.global.f32 	%f134, [%rd58];
	sub.f32 	%f135, %f134, %f15;
	fma.rn.f32 	%f136, %f135, %f135, %f133;
	add.s64 	%rd59, %rd58, %rd44;
	ld.global.f32 	%f137, [%rd59];
	sub.f32 	%f138, %f137, %f15;
	fma.rn.f32 	%f199, %f138, %f138, %f136;
	add.s32 	%r75, %r75, 16;
	add.s32 	%r74, %r74, %r32;
	setp.ne.s32 	%p11, %r75, 0;
	@%p11 bra 	$L__BB3_15;
$L__BB3_16:
	setp.eq.s32 	%p12, %r9, 0;
	@%p12 bra 	$L__BB3_25;
	and.b32  	%r38, %r50, 7;
	setp.lt.u32 	%p13, %r9, 8;
	@%p13 bra 	$L__BB3_19;
	mad.lo.s32 	%r64, %r77, %r50, %r5;
	mul.wide.s32 	%rd60, %r64, 4;
	add.s64 	%rd61, %rd1, %rd60;
	ld.global.f32 	%f140, [%rd61];
	sub.f32 	%f141, %f140, %f15;
	fma.rn.f32 	%f142, %f141, %f141, %f199;
	mul.wide.s32 	%rd62, %r50, 4;
	add.s64 	%rd63, %rd61, %rd62;
	ld.global.f32 	%f143, [%rd63];
	sub.f32 	%f144, %f143, %f15;
	fma.rn.f32 	%f145, %f144, %f144, %f142;
	add.s64 	%rd64, %rd63, %rd62;
	ld.global.f32 	%f146, [%rd64];
	sub.f32 	%f147, %f146, %f15;
	fma.rn.f32 	%f148, %f147, %f147, %f145;
	add.s64 	%rd65, %rd64, %rd62;
	ld.global.f32 	%f149, [%rd65];
	sub.f32 	%f150, %f149, %f15;
	fma.rn.f32 	%f151, %f150, %f150, %f148;
	add.s64 	%rd66, %rd65, %rd62;
	ld.global.f32 	%f152, [%rd66];
	sub.f32 	%f153, %f152, %f15;
	fma.rn.f32 	%f154, %f153, %f153, %f151;
	add.s64 	%rd67, %rd66, %rd62;
	ld.global.f32 	%f155, [%rd67];
	sub.f32 	%f156, %f155, %f15;
	fma.rn.f32 	%f157, %f156, %f156, %f154;
	add.s64 	%rd68, %rd67, %rd62;
	ld.global.f32 	%f158, [%rd68];
	sub.f32 	%f159, %f158, %f15;
	fma.rn.f32 	%f160, %f159, %f159, %f157;
	add.s64 	%rd69, %rd68, %rd62;
	ld.global.f32 	%f161, [%rd69];
	sub.f32 	%f162, %f161, %f15;
	fma.rn.f32 	%f199, %f162, %f162, %f160;
	add.s32 	%r77, %r77, 8;
$L__BB3_19:
	setp.eq.s32 	%p14, %r38, 0;
	@%p14 bra 	$L__BB3_25;
	and.b32  	%r41, %r50, 3;
	setp.lt.u32 	%p15, %r38, 4;
	@%p15 bra 	$L__BB3_22;
	mad.lo.s32 	%r65, %r77, %r50, %r5;
	mul.wide.s32 	%rd70, %r65, 4;
	add.s64 	%rd71, %rd1, %rd70;
	ld.global.f32 	%f164, [%rd71];
	sub.f32 	%f165, %f164, %f15;
	fma.rn.f32 	%f166, %f165, %f165, %f199;
	mul.wide.s32 	%rd72, %r50, 4;
	add.s64 	%rd73, %rd71, %rd72;
	ld.global.f32 	%f167, [%rd73];
	sub.f32 	%f168, %f167, %f15;
	fma.rn.f32 	%f169, %f168, %f168, %f166;
	add.s64 	%rd74, %rd73, %rd72;
	ld.global.f32 	%f170, [%rd74];
	sub.f32 	%f171, %f170, %f15;
	fma.rn.f32 	%f172, %f171, %f171, %f169;
	add.s64 	%rd75, %rd74, %rd72;
	ld.global.f32 	%f173, [%rd75];
	sub.f32 	%f174, %f173, %f15;
	fma.rn.f32 	%f199, %f174, %f174, %f172;
	add.s32 	%r77, %r77, 4;
$L__BB3_22:
	setp.eq.s32 	%p16, %r41, 0;
	@%p16 bra 	$L__BB3_25;
	mad.lo.s32 	%r66, %r77, %r50, %r4;
	add.s32 	%r80, %r66, %r3;
	neg.s32 	%r79, %r41;
$L__BB3_24:
	.pragma "nounroll";
	mul.wide.s32 	%rd76, %r80, 4;
	add.s64 	%rd77, %rd1, %rd76;
	ld.global.f32 	%f175, [%rd77];
	sub.f32 	%f176, %f175, %f15;
	fma.rn.f32 	%f199, %f176, %f176, %f199;
	add.s32 	%r80, %r80, %r50;
	add.s32 	%r79, %r79, 1;
	setp.ne.s32 	%p17, %r79, 0;
	@%p17 bra 	$L__BB3_24;
$L__BB3_25:
	div.rn.f32 	%f177, %f199, %f14;
	sqrt.rn.f32 	%f178, %f177;
	ld.shared.f32 	%f179, [%r7];
	sub.f32 	%f180, %f179, %f15;
	div.rn.f32 	%f181, %f180, %f178;
	cvta.to.global.u64 	%rd78, %rd2;
	add.s64 	%rd80, %rd78, %rd4;
	st.global.f32 	[%rd80], %f181;
$L__BB3_26:
	ret;

}
	// .globl	_Z12tileSumNaivePKfPfi
.visible .entry _Z12tileSumNaivePKfPfi(
	.param .u64 .ptr .align 1 _Z12tileSumNaivePKfPfi_param_0,
	.param .u64 .ptr .align 1 _Z12tileSumNaivePKfPfi_param_1,
	.param .u32 _Z12tileSumNaivePKfPfi_param_2
)
{
	.reg .pred 	%p<18>;
	.reg .b32 	%r<59>;
	.reg .b32 	%f<68>;
	.reg .b64 	%rd<14>;

	ld.param.u64 	%rd4, [_Z12tileSumNaivePKfPfi_param_0];
	ld.param.u64 	%rd3, [_Z12tileSumNaivePKfPfi_param_1];
	ld.param.u32 	%r28, [_Z12tileSumNaivePKfPfi_param_2];
	cvta.to.global.u64 	%rd1, %rd4;
	mov.u32 	%r1, %ctaid.y;
	mov.u32 	%r2, %ctaid.x;
	shl.b32 	%r55, %r1, 4;
	shl.b32 	%r4, %r2, 4;
	or.b32  	%r5, %r4, 3;
	or.b32  	%r6, %r4, 4;
	or.b32  	%r7, %r4, 5;
	or.b32  	%r8, %r4, 6;
	or.b32  	%r9, %r4, 7;
	or.b32  	%r10, %r4, 8;
	or.b32  	%r11, %r4, 9;
	or.b32  	%r12, %r4, 10;
	or.b32  	%r13, %r4, 11;
	or.b32  	%r14, %r4, 12;
	or.b32  	%r15, %r4, 13;
	or.b32  	%r16, %r4, 14;
	or.b32  	%r17, %r4, 15;
	mul.lo.s32 	%r30, %r1, %r28;
	shl.b32 	%r57, %r30, 4;
	add.s32 	%r56, %r57, %r4;
	mov.f32 	%f52, 0f00000000;
	mov.b32 	%r58, 0;
	cvt.u64.u32 	%rd8, %r4;
$L__BB4_1:
	max.s32 	%r31, %r55, %r4;
	setp.ge.s32 	%p1, %r31, %r28;
	@%p1 bra 	$L__BB4_3;
	mul.wide.s32 	%rd5, %r56, 4;
	add.s64 	%rd6, %rd1, %rd5;
	ld.global.f32 	%f35, [%rd6];
	add.f32 	%f52, %f52, %f35;
$L__BB4_3:
	add.s32 	%r32, %r4, 1;
	max.s32 	%r33, %r55, %r32;
	setp.ge.s32 	%p2, %r33, %r28;
	cvt.s64.s32 	%rd7, %r57;
	add.s64 	%rd9, %rd8, %rd7;
	shl.b64 	%rd10, %rd9, 2;
	add.s64 	%rd2, %rd1, %rd10;
	@%p2 bra 	$L__BB4_5;
	ld.global.f32 	%f36, [%rd2+4];
	add.f32 	%f52, %f52, %f36;
$L__BB4_5:
	add.s32 	%r34, %r4, 2;
	max.s32 	%r35, %r55, %r34;
	setp.ge.s32 	%p3, %r35, %r28;
	@%p3 bra 	$L__BB4_7;
	ld.global.f32 	%f37, [%rd2+8];
	add.f32 	%f52, %f52, %f37;
$L__BB4_7:
	max.s32 	%r36, %r55, %r5;
	setp.ge.s32 	%p4, %r36, %r28;
	@%p4 bra 	$L__BB4_9;
	ld.global.f32 	%f38, [%rd2+12];
	add.f32 	%f52, %f52, %f38;
$L__BB4_9:
	max.s32 	%r37, %r55, %r6;
	setp.ge.s32 	%p5, %r37, %r28;
	@%p5 bra 	$L__BB4_11;
	ld.global.f32 	%f39, [%rd2+16];
	add.f32 	%f52, %f52, %f39;
$L__BB4_11:
	max.s32 	%r38, %r55, %r7;
	setp.ge.s32 	%p6, %r38, %r28;
	@%p6 bra 	$L__BB4_13;
	ld.global.f32 	%f40, [%rd2+20];
	add.f32 	%f52, %f52, %f40;
$L__BB4_13:
	max.s32 	%r39, %r55, %r8;
	setp.ge.s32 	%p7, %r39, %r28;
	@%p7 bra 	$L__BB4_15;
	ld.global.f32 	%f41, [%rd2+24];
	add.f32 	%f52, %f52, %f41;
$L__BB4_15:
	max.s32 	%r40, %r55, %r9;
	setp.ge.s32 	%p8, %r40, %r28;
	@%p8 bra 	$L__BB4_17;
	ld.global.f32 	%f42, [%rd2+28];
	add.f32 	%f52, %f52, %f42;
$L__BB4_17:
	max.s32 	%r41, %r55, %r10;
	setp.ge.s32 	%p9, %r41, %r28;
	@%p9 bra 	$L__BB4_19;
	ld.global.f32 	%f43, [%rd2+32];
	add.f32 	%f52, %f52, %f43;
$L__BB4_19:
	max.s32 	%r42, %r55, %r11;
	setp.ge.s32 	%p10, %r42, %r28;
	@%p10 bra 	$L__BB4_21;
	ld.global.f32 	%f44, [%rd2+36];
	add.f32 	%f52, %f52, %f44;
$L__BB4_21:
	max.s32 	%r43, %r55, %r12;
	setp.ge.s32 	%p11, %r43, %r28;
	@%p11 bra 	$L__BB4_23;
	ld.global.f32 	%f45, [%rd2+40];
	add.f32 	%f52, %f52, %f45;
$L__BB4_23:
	max.s32 	%r44, %r55, %r13;
	setp.ge.s32 	%p12, %r44, %r28;
	@%p12 bra 	$L__BB4_25;
	ld.global.f32 	%f46, [%rd2+44];
	add.f32 	%f52, %f52, %f46;
$L__BB4_25:
	max.s32 	%r45, %r55, %r14;
	setp.ge.s32 	%p13, %r45, %r28;
	@%p13 bra 	$L__BB4_27;
	ld.global.f32 	%f47, [%rd2+48];
	add.f32 	%f52, %f52, %f47;
$L__BB4_27:
	max.s32 	%r46, %r55, %r15;
	setp.ge.s32 	%p14, %r46, %r28;
	@%p14 bra 	$L__BB4_29;
	ld.global.f32 	%f48, [%rd2+52];
	add.f32 	%f52, %f52, %f48;
$L__BB4_29:
	max.s32 	%r47, %r55, %r16;
	setp.ge.s32 	%p15, %r47, %r28;
	@%p15 bra 	$L__BB4_31;
	ld.global.f32 	%f49, [%rd2+56];
	add.f32 	%f52, %f52, %f49;
$L__BB4_31:
	max.s32 	%r48, %r55, %r17;
	setp.ge.s32 	%p16, %r48, %r28;
	@%p16 bra 	$L__BB4_33;
	ld.global.f32 	%f50, [%rd2+60];
	add.f32 	%f52, %f52, %f50;
$L__BB4_33:
	add.s32 	%r58, %r58, 1;
	add.s32 	%r57, %r57, %r28;
	add.s32 	%r56, %r56, %r28;
	add.s32 	%r55, %r55, 1;
	setp.ne.s32 	%p17, %r58, 16;
	@%p17 bra 	$L__BB4_1;
	cvta.to.global.u64 	%rd11, %rd3;
	add.s32 	%r49, %r28, 15;
	shr.s32 	%r50, %r49, 31;
	shr.u32 	%r51, %r50, 28;
	add.s32 	%r52, %r49, %r51;
	shr.s32 	%r53, %r52, 4;
	mad.lo.s32 	%r54, %r53, %r1, %r2;
	mul.wide.s32 	%rd12, %r54, 4;
	add.s64 	%rd13, %rd11, %rd12;
	st.global.f32 	[%rd13], %f52;
	ret;

}


// ===== COMPILED SASS (sm_100) =====

	.target	sm_100

	.elftype	@"ET_EXEC"


//--------------------- .note.nv.tkinfo           --------------------------
	.section	.note.nv.tkinfo,"",@"SHT_NOTE"
	.sectionflags	@"SHF_NOTE_NV_TKINFO"
	.tkinfo
        /*0018*/ 	.word	0x00000002
        /*0030*/ 	.string	""
        /*0030*/ 	.string	"ptxas"
        /*0030*/ 	.string	"Cuda compilation tools, release 13.0, V13.0.88"
        /*0030*/ 	.string	"Build cuda_13.0.r13.0/compiler.36424714_0"
        /*0030*/ 	.string	"-arch sm_100 -m 64 "



//--------------------- .note.nv.cuinfo           --------------------------
	.section	.note.nv.cuinfo,"",@"SHT_NOTE"
	.sectionflags	@"SHF_NOTE_NV_CUINFO"
        /*0018*/ 	.short	0x0002
        /*001a*/ 	.short	0x0064
        /*001c*/ 	.short	0x0082
	.zero		2


//--------------------- .nv.info                  --------------------------
	.section	.nv.info,"",@"SHT_CUDA_INFO"
	.align	4


	//----- nvinfo : EIATTR_REGCOUNT
	.align		4
        /*0000*/ 	.byte	0x04, 0x2f
        /*0002*/ 	.short	(.L_1 - .L_0)
	.align		4
.L_0:
        /*0004*/ 	.word	index@(_Z7NaiveMMPfS_S_i)
        /*0008*/ 	.word	0x0000000c


	//----- nvinfo : EIATTR_FRAME_SIZE
	.align		4
.L_1:
        /*000c*/ 	.byte	0x04, 0x11
        /*000e*/ 	.short	(.L_3 - .L_2)
	.align		4
.L_2:
        /*0010*/ 	.word	index@(_Z7NaiveMMPfS_S_i)
        /*0014*/ 	.word	0x00000000


	//----- nvinfo : EIATTR_REGCOUNT
	.align		4
.L_3:
        /*0018*/ 	.byte	0x04, 0x2f
        /*001a*/ 	.short	(.L_5 - .L_4)
	.align		4
.L_4:
        /*001c*/ 	.word	index@(_Z2MMPKfS0_Pfi)
        /*0020*/ 	.word	0x0000000e


	//----- nvinfo : EIATTR_FRAME_SIZE
	.align		4
.L_5:
        /*0024*/ 	.byte	0x04, 0x11
        /*0026*/ 	.short	(.L_7 - .L_6)
	.align		4
.L_6:
        /*0028*/ 	.word	index@(_Z2MMPKfS0_Pfi)
        /*002c*/ 	.word	0x00000000


	//----- nvinfo : EIATTR_REGCOUNT
	.align		4
.L_7:
        /*0030*/ 	.byte	0x04, 0x2f
        /*0032*/ 	.short	(.L_9 - .L_8)
	.align		4
.L_8:
        /*0034*/ 	.word	index@(_Z18naiveNormalizeColsPKfPfi)
        /*0038*/ 	.word	0x00000020


	//----- nvinfo : EIATTR_FRAME_SIZE
	.align		4
.L_9:
        /*003c*/ 	.byte	0x04, 0x11
        /*003e*/ 	.short	(.L_11 - .L_10)
	.align		4
.L_10:
        /*0040*/ 	.word	index@($__internal_3_$__cuda_sm3x_div_rn_noftz_f32_slowpath)
        /*0044*/ 	.word	0x00000000


	//----- nvinfo : EIATTR_FRAME_SIZE
	.align		4
.L_11:
        /*0048*/ 	.byte	0x04, 0x11
        /*004a*/ 	.short	(.L_13 - .L_12)
	.align		4
.L_12:
        /*004c*/ 	.word	index@($__internal_2_$__cuda_sm20_sqrt_rn_f32_slowpath)
        /*0050*/ 	.word	0x00000000


	//----- nvinfo : EIATTR_FRAME_SIZE
	.align		4
.L_13:
        /*0054*/ 	.byte	0x04, 0x11
        /*0056*/ 	.short	(.L_15 - .L_14)
	.align		4
.L_14:
        /*0058*/ 	.word	index@(_Z18naiveNormalizeColsPKfPfi)
        /*005c*/ 	.word	0x00000000


	//----- nvinfo : EIATTR_REGCOUNT
	.align		4
.L_15:
        /*0060*/ 	.byte	0x04, 0x2f
        /*0062*/ 	.short	(.L_17 - .L_16)
	.align		4
.L_16:
        /*0064*/ 	.word	index@(_Z19normalizeColsSharedPKfPfi)
        /*0068*/ 	.word	0x00000020


	//----- nvinfo : EIATTR_FRAME_SIZE
	.align		4
.L_17:
        /*006c*/ 	.byte	0x04, 0x11
        /*006e*/ 	.short	(.L_19 - .L_18)
	.align		4
.L_18:
        /*0070*/ 	.word	index@($__internal_1_$__cuda_sm3x_div_rn_noftz_f32_slowpath)
        /*0074*/ 	.word	0x00000000


	//----- nvinfo : EIATTR_FRAME_SIZE
	.align		4
.L_19:
        /*0078*/ 	.byte	0x04, 0x11
        /*007a*/ 	.short	(.L_21 - .L_20)
	.align		4
.L_20:
        /*007c*/ 	.word	index@($__internal_0_$__cuda_sm20_sqrt_rn_f32_slowpath)
        /*0080*/ 	.word	0x00000000


	//----- nvinfo : EIATTR_FRAME_SIZE
	.align		4
.L_21:
        /*0084*/ 	.byte	0x04, 0x11
        /*0086*/ 	.short	(.L_23 - .L_22)
	.align		4
.L_22:
        /*0088*/ 	.word	index@(_Z19normalizeColsSharedPKfPfi)
        /*008c*/ 	.word	0x00000000


	//----- nvinfo : EIATTR_REGCOUNT
	.align		4
.L_23:
        /*0090*/ 	.byte	0x04, 0x2f
        /*0092*/ 	.short	(.L_25 - .L_24)
	.align		4
.L_24:
        /*0094*/ 	.word	index@(_Z12tileSumNaivePKfPfi)
        /*0098*/ 	.word	0x00000020


	//----- nvinfo : EIATTR_FRAME_SIZE
	.align		4
.L_25:
        /*009c*/ 	.byte	0x04, 0x11
        /*009e*/ 	.short	(.L_27 - .L_26)
	.align		4
.L_26:
        /*00a0*/ 	.word	index@(_Z12tileSumNaivePKfPfi)
        /*00a4*/ 	.word	0x00000000


	//----- nvinfo : EIATTR_MIN_STACK_SIZE
	.align		4
.L_27:
        /*00a8*/ 	.byte	0x04, 0x12
        /*00aa*/ 	.short	(.L_29 - .L_28)
	.align		4
.L_28:
        /*00ac*/ 	.word	index@(_Z12tileSumNaivePKfPfi)
        /*00b0*/ 	.word	0x00000000


	//----- nvinfo : EIATTR_MIN_STACK_SIZE
	.align		4
.L_29:
        /*00b4*/ 	.byte	0x04, 0x12
        /*00b6*/ 	.short	(.L_31 - .L_30)
	.align		4
.L_30:
        /*00b8*/ 	.word	index@(_Z19normalizeColsSharedPKfPfi)
        /*00bc*/ 	.word	0x00000000


	//----- nvinfo : EIATTR_MIN_STACK_SIZE
	.align		4
.L_31:
        /*00c0*/ 	.byte	0x04, 0x12
        /*00c2*/ 	.short	(.L_33 - .L_32)
	.align		4
.L_32:
        /*00c4*/ 	.word	index@(_Z18naiveNormalizeColsPKfPfi)
        /*00c8*/ 	.word	0x00000000


	//----- nvinfo : EIATTR_MIN_STACK_SIZE
	.align		4
.L_33:
        /*00cc*/ 	.byte	0x04, 0x12
        /*00ce*/ 	.short	(.L_35 - .L_34)
	.align		4
.L_34:
        /*00d0*/ 	.word	index@(_Z2MMPKfS0_Pfi)
        /*00d4*/ 	.word	0x00000000


	//----- nvinfo : EIATTR_MIN_STACK_SIZE
	.align		4
.L_35:
        /*00d8*/ 	.byte	0x04, 0x12
        /*00da*/ 	.short	(.L_37 - .L_36)
	.align		4
.L_36:
        /*00dc*/ 	.word	index@(_Z7NaiveMMPfS_S_i)
        /*00e0*/ 	.word	0x00000000
.L_37:


//--------------------- .nv.compat                --------------------------
	.section	.nv.compat,"",@"SHT_CUDA_COMPAT_INFO"
	.align	4
        /*0000*/ 	.byte	0x02, 0x09, 0x00, 0x00, 0x02, 0x02, 0x01, 0x00, 0x02, 0x05, 0x05, 0x00, 0x03, 0x07, 0x01, 0x01
        /*0010*/ 	.byte	0x02, 0x03, 0x00, 0x00, 0x02, 0x06, 0x01, 0x00, 0x04, 0x0b, 0x08, 0x00, 0x01, 0x00, 0x00, 0x00
        /*0020*/ 	.byte	0x00, 0x00, 0x00, 0x00


//--------------------- .nv.info._Z12tileSumNaivePKfPfi --------------------------
	.section	.nv.info._Z12tileSumNaivePKfPfi,"",@"SHT_CUDA_INFO"
	.sectionflags	@""
	.align	4


	//----- nvinfo : EIATTR_CUDA_API_VERSION
	.align		4
        /*0000*/ 	.byte	0x04, 0x37
        /*0002*/ 	.short	(.L_39 - .L_38)
.L_38:
        /*0004*/ 	.word	0x00000082


	//----- nvinfo : EIATTR_KPARAM_INFO
	.align		4
.L_39:
        /*0008*/ 	.byte	0x04, 0x17
        /*000a*/ 	.short	(.L_41 - .L_40)
.L_40:
        /*000c*/ 	.word	0x00000000
        /*0010*/ 	.short	0x0002
        /*0012*/ 	.short	0x0010
        /*0014*/ 	.byte	0x00, 0xf0, 0x11, 0x00


	//----- nvinfo : EIATTR_KPARAM_INFO
	.align		4
.L_41:
        /*0018*/ 	.byte	0x04, 0x17
        /*001a*/ 	.short	(.L_43 - .L_42)
.L_42:
        /*001c*/ 	.word	0x00000000
        /*0020*/ 	.short	0x0001
        /*0022*/ 	.short	0x0008
        /*0024*/ 	.byte	0x00, 0xf5, 0x21, 0x00


	//----- nvinfo : EIATTR_KPARAM_INFO
	.align		4
.L_43:
        /*0028*/ 	.byte	0x04, 0x17
        /*002a*/ 	.short	(.L_45 - .L_44)
.L_44:
        /*002c*/ 	.word	0x00000000
        /*0030*/ 	.short	0x0000
        /*0032*/ 	.short	0x0000
        /*0034*/ 	.byte	0x00, 0xf5, 0x21, 0x00


	//----- nvinfo : EIATTR_SPARSE_MMA_MASK
	.align		4
.L_45:
        /*0038*/ 	.byte	0x03, 0x50
        /*003a*/ 	.short	0x0000


	//----- nvinfo : EIATTR_MAXREG_COUNT
	.align		4
        /*003c*/ 	.byte	0x03, 0x1b
        /*003e*/ 	.short	0x00ff


	//----- nvinfo : EIATTR_MERCURY_ISA_VERSION
	.align		4
        /*0040*/ 	.byte	0x03, 0x5f
        /*0042*/ 	.short	0x0101


	//----- nvinfo : EIATTR_VRC_CTA_INIT_COUNT
	.align		4
        /*0044*/ 	.byte	0x02, 0x4a
	.zero		1
	.zero		1


	//----- nvinfo : EIATTR_EXIT_INSTR_OFFSETS
	.align		4
        /*0048*/ 	.byte	0x04, 0x1c
        /*004a*/ 	.short	(.L_47 - .L_46)


	//   ....[0]....
.L_46:
        /*004c*/ 	.word	0x00000710


	//----- nvinfo : EIATTR_CBANK_PARAM_SIZE
	.align		4
.L_47:
        /*0050*/ 	.byte	0x03, 0x19
        /*0052*/ 	.short	0x0014


	//----- nvinfo : EIATTR_PARAM_CBANK
	.align		4
        /*0054*/ 	.byte	0x04, 0x0a
        /*0056*/ 	.short	(.L_49 - .L_48)
	.align		4
.L_48:
        /*0058*/ 	.word	index@(.nv.constant0._Z12tileSumNaivePKfPfi)
        /*005c*/ 	.short	0x0380
        /*005e*/ 	.short	0x0014


	//----- nvinfo : EIATTR_SW_WAR
	.align		4
.L_49:
        /*0060*/ 	.byte	0x04, 0x36
        /*0062*/ 	.short	(.L_51 - .L_50)
.L_50:
        /*0064*/ 	.word	0x00000008
.L_51:


//--------------------- .nv.info._Z19normalizeColsSharedPKfPfi --------------------------
	.section	.nv.info._Z19normalizeColsSharedPKfPfi,"",@"SHT_CUDA_INFO"
	.sectionflags	@""
	.align	4


	//----- nvinfo : EIATTR_CUDA_API_VERSION
	.align		4
        /*0000*/ 	.byte	0x04, 0x37
        /*0002*/ 	.short	(.L_53 - .L_52)
.L_52:
        /*0004*/ 	.word	0x00000082


	//----- nvinfo : EIATTR_KPARAM_INFO
	.align		4
.L_53:
        /*0008*/ 	.byte	0x04, 0x17
        /*000a*/ 	.short	(.L_55 - .L_54)
.L_54:
        /*000c*/ 	.word	0x00000000
        /*0010*/ 	.short	0x0002
        /*0012*/ 	.short	0x0010
        /*0014*/ 	.byte	0x00, 0xf0, 0x11, 0x00


	//----- nvinfo : EIATTR_KPARAM_INFO
	.align		4
.L_55:
        /*0018*/ 	.byte	0x04, 0x17
        /*001a*/ 	.short	(.L_57 - .L_56)
.L_56:
        /*001c*/ 	.word	0x00000000
        /*0020*/ 	.short	0x0001
        /*0022*/ 	.short	0x0008
        /*0024*/ 	.byte	0x00, 0xf5, 0x21, 0x00


	//----- nvinfo : EIATTR_KPARAM_INFO
	.align		4
.L_57:
        /*0028*/ 	.byte	0x04, 0x17
        /*002a*/ 	.short	(.L_59 - .L_58)
.L_58:
        /*002c*/ 	.word	0x00000000
        /*0030*/ 	.short	0x0000
        /*0032*/ 	.short	0x0000
        /*0034*/ 	.byte	0x00, 0xf5, 0x21, 0x00


	//----- nvinfo : EIATTR_SPARSE_MMA_MASK
	.align		4
.L_59:
        /*0038*/ 	.byte	0x03, 0x50
        /*003a*/ 	.short	0x0000


	//----- nvinfo : EIATTR_MAXREG_COUNT
	.align		4
        /*003c*/ 	.byte	0x03, 0x1b
        /*003e*/ 	.short	0x00ff


	//----- nvinfo : EIATTR_NUM_BARRIERS
	.align		4
        /*0040*/ 	.byte	0x02, 0x4c
        /*0042*/ 	.byte	0x01
	.zero		1


	//----- nvinfo : EIATTR_MERCURY_ISA_VERSION
	.align		4
        /*0044*/ 	.byte	0x03, 0x5f
        /*0046*/ 	.short	0x0101


	//----- nvinfo : EIATTR_VRC_CTA_INIT_COUNT
	.align		4
        /*0048*/ 	.byte	0x02, 0x4a
	.zero		1
	.zero		1


	//----- nvinfo : EIATTR_EXIT_INSTR_OFFSETS
	.align		4
        /*004c*/ 	.byte	0x04, 0x1c
        /*004e*/ 	.short	(.L_61 - .L_60)


	//   ....[0]....
.L_60:
        /*0050*/ 	.word	0x000000a0


	//   ....[1]....
        /*0054*/ 	.word	0x00001690


	//----- nvinfo : EIATTR_CRS_STACK_SIZE
	.align		4
.L_61:
        /*0058*/ 	.byte	0x04, 0x1e
        /*005a*/ 	.short	(.L_63 - .L_62)
.L_62:
        /*005c*/ 	.word	0x00000000


	//----- nvinfo : EIATTR_CBANK_PARAM_SIZE
	.align		4
.L_63:
        /*0060*/ 	.byte	0x03, 0x19
        /*0062*/ 	.short	0x0014


	//----- nvinfo : EIATTR_PARAM_CBANK
	.align		4
        /*0064*/ 	.byte	0x04, 0x0a
        /*0066*/ 	.short	(.L_65 - .L_64)
	.align		4
.L_64:
        /*0068*/ 	.word	index@(.nv.constant0._Z19normalizeColsSharedPKfPfi)
        /*006c*/ 	.short	0x0380
        /*006e*/ 	.short	0x0014


	//----- nvinfo : EIATTR_SW_WAR
	.align		4
.L_65:
        /*0070*/ 	.byte	0x04, 0x36
        /*0072*/ 	.short	(.L_67 - .L_66)
.L_66:
        /*0074*/ 	.word	0x00000008
.L_67:


//--------------------- .nv.info._Z18naiveNormalizeColsPKfPfi --------------------------
	.section	.nv.info._Z18naiveNormalizeColsPKfPfi,"",@"SHT_CUDA_INFO"
	.sectionflags	@""
	.align	4


	//----- nvinfo : EIATTR_CUDA_API_VERSION
	.align		4
        /*0000*/ 	.byte	0x04, 0x37
        /*0002*/ 	.short	(.L_69 - .L_68)
.L_68:
        /*0004*/ 	.word	0x00000082


	//----- nvinfo : EIATTR_KPARAM_INFO
	.align		4
.L_69:
        /*0008*/ 	.byte	0x04, 0x17
        /*000a*/ 	.short	(.L_71 - .L_70)
.L_70:
        /*000c*/ 	.word	0x00000000
        /*0010*/ 	.short	0x0002
        /*0012*/ 	.short	0x0010
        /*0014*/ 	.byte	0x00, 0xf0, 0x11, 0x00


	//----- nvinfo : EIATTR_KPARAM_INFO
	.align		4
.L_71:
        /*0018*/ 	.byte	0x04, 0x17
        /*001a*/ 	.short	(.L_73 - .L_72)
.L_72:
        /*001c*/ 	.word	0x00000000
        /*0020*/ 	.short	0x0001
        /*0022*/ 	.short	0x0008
        /*0024*/ 	.byte	0x00, 0xf5, 0x21, 0x00


	//----- nvinfo : EIATTR_KPARAM_INFO
	.align		4
.L_73:
        /*0028*/ 	.byte	0x04, 0x17
        /*002a*/ 	.short	(.L_75 - .L_74)
.L_74:
        /*002c*/ 	.word	0x00000000
        /*0030*/ 	.short	0x0000
        /*0032*/ 	.short	0x0000
        /*0034*/ 	.byte	0x00, 0xf5, 0x21, 0x00


	//----- nvinfo : EIATTR_SPARSE_MMA_MASK
	.align		4
.L_75:
        /*0038*/ 	.byte	0x03, 0x50
        /*003a*/ 	.short	0x0000


	//----- nvinfo : EIATTR_MAXREG_COUNT
	.align		4
        /*003c*/ 	.byte	0x03, 0x1b
        /*003e*/ 	.short	0x00ff


	//----- nvinfo : EIATTR_MERCURY_ISA_VERSION
	.align		4
        /*0040*/ 	.byte	0x03, 0x5f
        /*0042*/ 	.short	0x0101


	//----- nvinfo : EIATTR_VRC_CTA_INIT_COUNT
	.align		4
        /*0044*/ 	.byte	0x02, 0x4a
	.zero		1
	.zero		1


	//----- nvinfo : EIATTR_EXIT_INSTR_OFFSETS
	.align		4
        /*0048*/ 	.byte	0x04, 0x1c
        /*004a*/ 	.short	(.L_77 - .L_76)


	//   ....[0]....
.L_76:
        /*004c*/ 	.word	0x000000c0


	//   ....[1]....
        /*0050*/ 	.word	0x00001690


	//----- nvinfo : EIATTR_CRS_STACK_SIZE
	.align		4
.L_77:
        /*0054*/ 	.byte	0x04, 0x1e
        /*0056*/ 	.short	(.L_79 - .L_78)
.L_78:
        /*0058*/ 	.word	0x00000000


	//----- nvinfo : EIATTR_CBANK_PARAM_SIZE
	.align		4
.L_79:
        /*005c*/ 	.byte	0x03, 0x19
        /*005e*/ 	.short	0x0014


	//----- nvinfo : EIATTR_PARAM_CBANK
	.align		4
        /*0060*/ 	.byte	0x04, 0x0a
        /*0062*/ 	.short	(.L_81 - .L_80)
	.align		4
.L_80:
        /*0064*/ 	.word	index@(.nv.constant0._Z18naiveNormalizeColsPKfPfi)
        /*0068*/ 	.short	0x0380
        /*006a*/ 	.short	0x0014


	//----- nvinfo : EIATTR_SW_WAR
	.align		4
.L_81:
        /*006c*/ 	.byte	0x04, 0x36
        /*006e*/ 	.short	(.L_83 - .L_82)
.L_82:
        /*0070*/ 	.word	0x00000008
.L_83:


//--------------------- .nv.info._Z2MMPKfS0_Pfi   --------------------------
	.section	.nv.info._Z2MMPKfS0_Pfi,"",@"SHT_CUDA_INFO"
	.sectionflags	@""
	.align	4


	//----- nvinfo : EIATTR_CUDA_API_VERSION
	.align		4
        /*0000*/ 	.byte	0x04, 0x37
        /*0002*/ 	.short	(.L_85 - .L_84)
.L_84:
        /*0004*/ 	.word	0x00000082


	//----- nvinfo : EIATTR_KPARAM_INFO
	.align		4
.L_85:
        /*0008*/ 	.byte	0x04, 0x17
        /*000a*/ 	.short	(.L_87 - .L_86)
.L_86:
        /*000c*/ 	.word	0x00000000
        /*0010*/ 	.short	0x0003
        /*0012*/ 	.short	0x0018
        /*0014*/ 	.byte	0x00, 0xf0, 0x11, 0x00


	//----- nvinfo : EIATTR_KPARAM_INFO
	.align		4
.L_87:
        /*0018*/ 	.byte	0x04, 0x17
        /*001a*/ 	.short	(.L_89 - .L_88)
.L_88:
        /*001c*/ 	.word	0x00000000
        /*0020*/ 	.short	0x0002
        /*0022*/ 	.short	0x0010
        /*0024*/ 	.byte	0x00, 0xf5, 0x21, 0x00


	//----- nvinfo : EIATTR_KPARAM_INFO
	.align		4
.L_89:
        /*0028*/ 	.byte	0x04, 0x17
        /*002a*/ 	.short	(.L_91 - .L_90)
.L_90:
        /*002c*/ 	.word	0x00000000
        /*0030*/ 	.short	0x0001
        /*0032*/ 	.short	0x0008
        /*0034*/ 	.byte	0x00, 0xf5, 0x21, 0x00


	//----- nvinfo : EIATTR_KPARAM_INFO
	.align		4
.L_91:
        /*0038*/ 	.byte	0x04, 0x17
        /*003a*/ 	.short	(.L_93 - .L_92)
.L_92:
        /*003c*/ 	.word	0x00000000
        /*0040*/ 	.short	0x0000
        /*0042*/ 	.short	0x0000
        /*0044*/ 	.byte	0x00, 0xf5, 0x21, 0x00


	//----- nvinfo : EIATTR_SPARSE_MMA_MASK
	.align		4
.L_93:
        /*0048*/ 	.byte	0x03, 0x50
        /*004a*/ 	.short	0x0000


	//----- nvinfo : EIATTR_MAXREG_COUNT
	.align		4
        /*004c*/ 	.byte	0x03, 0x1b
        /*004e*/ 	.short	0x00ff


	//----- nvinfo : EIATTR_NUM_BARRIERS
	.align		4
        /*0050*/ 	.byte	0x02, 0x4c
        /*0052*/ 	.byte	0x01
	.zero		1


	//----- nvinfo : EIATTR_MERCURY_ISA_VERSION
	.align		4
        /*0054*/ 	.byte	0x03, 0x5f
        /*0056*/ 	.short	0x0101


	//----- nvinfo : EIATTR_VRC_CTA_INIT_COUNT
	.align		4
        /*0058*/ 	.byte	0x02, 0x4a
	.zero		1
	.zero		1


	//----- nvinfo : EIATTR_EXIT_INSTR_OFFSETS
	.align		4
        /*005c*/ 	.byte	0x04, 0x1c
        /*005e*/ 	.short	(.L_95 - .L_94)


	//   ....[0]....
.L_94:
        /*0060*/ 	.word	0x000000a0


	//   ....[1]....
        /*0064*/ 	.word	0x00000250


	//----- nvinfo : EIATTR_CBANK_PARAM_SIZE
	.align		4
.L_95:
        /*0068*/ 	.byte	0x03, 0x19
        /*006a*/ 	.short	0x001c


	//----- nvinfo : EIATTR_PARAM_CBANK
	.align		4
        /*006c*/ 	.byte	0x04, 0x0a
        /*006e*/ 	.short	(.L_97 - .L_96)
	.align		4
.L_96:
        /*0070*/ 	.word	index@(.nv.constant0._Z2MMPKfS0_Pfi)
        /*0074*/ 	.short	0x0380
        /*0076*/ 	.short	0x001c


	//----- nvinfo : EIATTR_SW_WAR
	.align		4
.L_97:
        /*0078*/ 	.byte	0x04, 0x36
        /*007a*/ 	.short	(.L_99 - .L_98)
.L_98:
        /*007c*/ 	.word	0x00000008
.L_99:


//--------------------- .nv.info._Z7NaiveMMPfS_S_i --------------------------
	.section	.nv.info._Z7NaiveMMPfS_S_i,"",@"SHT_CUDA_INFO"
	.sectionflags	@""
	.align	4


	//----- nvinfo : EIATTR_CUDA_API_VERSION
	.align		4
        /*0000*/ 	.byte	0x04, 0x37
        /*0002*/ 	.short	(.L_101 - .L_100)
.L_100:
        /*0004*/ 	.word	0x00000082


	//----- nvinfo : EIATTR_KPARAM_INFO
	.align		4
.L_101:
        /*0008*/ 	.byte	0x04, 0x17
        /*000a*/ 	.short	(.L_103 - .L_102)
.L_102:
        /*000c*/ 	.word	0x00000000
        /*0010*/ 	.short	0x0003
        /*0012*/ 	.short	0x0018
        /*0014*/ 	.byte	0x00, 0xf0, 0x11, 0x00


	//----- nvinfo : EIATTR_KPARAM_INFO
	.align		4
.L_103:
        /*0018*/ 	.byte	0x04, 0x17
        /*001a*/ 	.short	(.L_105 - .L_104)
.L_104:
        /*001c*/ 	.word	0x00000000
        /*0020*/ 	.short	0x0002
        /*0022*/ 	.short	0x0010
        /*0024*/ 	.byte	0x00, 0xf5, 0x21, 0x00


	//----- nvinfo : EIATTR_KPARAM_INFO
	.align		4
.L_105:
        /*0028*/ 	.byte	0x04, 0x17
        /*002a*/ 	.short	(.L_107 - .L_106)
.L_106:
        /*002c*/ 	.word	0x00000000
        /*0030*/ 	.short	0x0001
        /*0032*/ 	.short	0x0008
        /*0034*/ 	.byte	0x00, 0xf5, 0x21, 0x00


	//----- nvinfo : EIATTR_KPARAM_INFO
	.align		4
.L_107:
        /*0038*/ 	.byte	0x04, 0x17
        /*003a*/ 	.short	(.L_109 - .L_108)
.L_108:
        /*003c*/ 	.word	0x00000000
        /*0040*/ 	.short	0x0000
        /*0042*/ 	.short	0x0000
        /*0044*/ 	.byte	0x00, 0xf5, 0x21, 0x00


	//----- nvinfo : EIATTR_SPARSE_MMA_MASK
	.align		4
.L_109:
        /*0048*/ 	.byte	0x03, 0x50
        /*004a*/ 	.short	0x0000


	//----- nvinfo : EIATTR_MAXREG_COUNT
	.align		4
        /*004c*/ 	.byte	0x03, 0x1b
        /*004e*/ 	.short	0x00ff


	//----- nvinfo : EIATTR_MERCURY_ISA_VERSION
	.align		4
        /*0050*/ 	.byte	0x03, 0x5f
        /*0052*/ 	.short	0x0101


	//----- nvinfo : EIATTR_VRC_CTA_INIT_COUNT
	.align		4
        /*0054*/ 	.byte	0x02, 0x4a
	.zero		1
	.zero		1


	//----- nvinfo : EIATTR_EXIT_INSTR_OFFSETS
	.align		4
        /*0058*/ 	.byte	0x04, 0x1c
        /*005a*/ 	.short	(.L_111 - .L_110)


	//   ....[0]....
.L_110:
        /*005c*/ 	.word	0x000000c0


	//   ....[1]....
        /*0060*/ 	.word	0x00000190


	//----- nvinfo : EIATTR_CBANK_PARAM_SIZE
	.align		4
.L_111:
        /*0064*/ 	.byte	0x03, 0x19
        /*0066*/ 	.short	0x001c


	//----- nvinfo : EIATTR_PARAM_CBANK
	.align		4
        /*0068*/ 	.byte	0x04, 0x0a
        /*006a*/ 	.short	(.L_113 - .L_112)
	.align		4
.L_112:
        /*006c*/ 	.word	index@(.nv.constant0._Z7NaiveMMPfS_S_i)
        /*0070*/ 	.short	0x0380
        /*0072*/ 	.short	0x001c


	//----- nvinfo : EIATTR_SW_WAR
	.align		4
.L_113:
        /*0074*/ 	.byte	0x04, 0x36
        /*0076*/ 	.short	(.L_115 - .L_114)
.L_114:
        /*0078*/ 	.word	0x00000008
.L_115:


//--------------------- .nv.callgraph             --------------------------
	.section	.nv.callgraph,"",@"SHT_CUDA_CALLGRAPH"
	.align	4
	.sectionentsize	8
	.align		4
        /*0000*/ 	.word	0x00000000
	.align		4
        /*0004*/ 	.word	0xffffffff
	.align		4
        /*0008*/ 	.word	0x00000000
	.align		4
        /*000c*/ 	.word	0xfffffffe
	.align		4
        /*0010*/ 	.word	0x00000000
	.align		4
        /*0014*/ 	.word	0xfffffffd
	.align		4
        /*0018*/ 	.word	0x00000000
	.align		4
        /*001c*/ 	.word	0xfffffffc


//--------------------- .text._Z12tileSumNaivePKfPfi --------------------------
	.section	.text._Z12tileSumNaivePKfPfi,"ax",@progbits
	.align	128
        .global         _Z12tileSumNaivePKfPfi
        .type           _Z12tileSumNaivePKfPfi,@function
        .size           _Z12tileSumNaivePKfPfi,(.L_x_76 - _Z12tileSumNaivePKfPfi)
        .other          _Z12tileSumNaivePKfPfi,@"STO_CUDA_ENTRY STV_DEFAULT"
_Z12tileSumNaivePKfPfi:
.text._Z12tileSumNaivePKfPfi:
[----:B------:R-:W-:Y:S01]  /*0000*/  LDC R1, c[0x0][0x37c] ;  /* 0x0000df00ff017b82 */ /* 0x000fe20000000800 */
[----:B------:R-:W0:Y:S07]  /*0010*/  S2R R6, SR_CTAID.X ;  /* 0x0000000000067919 */ /* 0x000e2e0000002500 */
[----:B------:R-:W1:Y:S01]  /*0020*/  S2UR UR8, SR_CTAID.Y ;  /* 0x00000000000879c3 */ /* 0x000e620000002600 */
[----:B------:R-:W1:Y:S01]  /*0030*/  LDCU UR4, c[0x0][0x390] ;  /* 0x00007200ff0477ac */ /* 0x000e620008000800 */
[----:B------:R-:W-:Y:S01]  /*0040*/  IMAD.MOV.U32 R0, RZ, RZ, RZ ;  /* 0x000000ffff007224 */ /* 0x000fe200078e00ff */
[----:B------:R-:W2:Y:S01]  /*0050*/  LDCU.64 UR6, c[0x0][0x358] ;  /* 0x00006b00ff0677ac */ /* 0x000ea20008000a00 */
[----:B-1----:R-:W-:-:S02]  /*0060*/  UIMAD UR4, UR8, UR4, URZ ;  /* 0x00000004080472a4 */ /* 0x002fc4000f8e02ff */
[----:B------:R-:W-:Y:S02]  /*0070*/  USHF.L.U32 UR5, UR8, 0x4, URZ ;  /* 0x0000000408057899 */ /* 0x000fe400080006ff */
[----:B------:R-:W-:Y:S01]  /*0080*/  USHF.L.U32 UR4, UR4, 0x4, URZ ;  /* 0x0000000404047899 */ /* 0x000fe200080006ff */
[----:B0-----:R-:W-:-:S03]  /*0090*/  IMAD.SHL.U32 R7, R6, 0x10, RZ ;  /* 0x0000001006077824 */ /* 0x001fc600078e00ff */
[----:B------:R-:W-:Y:S02]  /*00a0*/  IMAD.U32 R26, RZ, RZ, UR5 ;  /* 0x00000005ff1a7e24 */ /* 0x000fe4000f8e00ff */
[----:B------:R-:W-:Y:S01]  /*00b0*/  MOV R24, UR4 ;  /* 0x0000000400187c02 */ /* 0x000fe20008000f00 */
[C---:B------:R-:W-:Y:S01]  /*00c0*/  VIADD R8, R7.reuse, 0x3 ;  /* 0x0000000307087836 */ /* 0x040fe20000000000 */
[C---:B------:R-:W-:Y:S01]  /*00d0*/  IADD3 R17, PT, PT, R7.reuse, 0xc, RZ ;  /* 0x0000000c07117810 */ /* 0x040fe20007ffe0ff */
[C---:B------:R-:W-:Y:S02]  /*00e0*/  VIADD R9, R7.reuse, 0x4 ;  /* 0x0000000407097836 */ /* 0x040fe40000000000 */
[C---:B------:R-:W-:Y:S02]  /*00f0*/  VIADD R10, R7.reuse, 0x5 ;  /* 0x00000005070a7836 */ /* 0x040fe40000000000 */
[C---:B------:R-:W-:Y:S02]  /*0100*/  VIADD R11, R7.reuse, 0x6 ;  /* 0x00000006070b7836 */ /* 0x040fe40000000000 */
[----:B------:R-:W-:-:S02]  /*0110*/  VIADD R12, R7, 0x7 ;  /* 0x00000007070c7836 */ /* 0x000fc40000000000 */
[C---:B------:R-:W-:Y:S02]  /*0120*/  VIADD R13, R7.reuse, 0x8 ;  /* 0x00000008070d7836 */ /* 0x040fe40000000000 */
[C---:B------:R-:W-:Y:S02]  /*0130*/  VIADD R14, R7.reuse, 0x9 ;  /* 0x00000009070e7836 */ /* 0x040fe40000000000 */
[C---:B------:R-:W-:Y:S02]  /*0140*/  VIADD R15, R7.reuse, 0xa ;  /* 0x0000000a070f7836 */ /* 0x040fe40000000000 */
[C---:B------:R-:W-:Y:S02]  /*0150*/  VIADD R16, R7.reuse, 0xb ;  /* 0x0000000b07107836 */ /* 0x040fe40000000000 */
[C---:B------:R-:W-:Y:S02]  /*0160*/  VIADD R18, R7.reuse, 0xd ;  /* 0x0000000d07127836 */ /* 0x040fe40000000000 */
[----:B------:R-:W-:-:S02]  /*0170*/  VIADD R19, R7, 0xe ;  /* 0x0000000e07137836 */ /* 0x000fc40000000000 */
[C---:B------:R-:W-:Y:S02]  /*0180*/  VIADD R20, R7.reuse, 0xf ;  /* 0x0000000f07147836 */ /* 0x040fe40000000000 */
[----:B------:R-:W-:Y:S01]  /*0190*/  VIADD R22, R7, UR4 ;  /* 0x0000000407167c36 */ /* 0x000fe20008000000 */
[----:B--2---:R-:W-:-:S06]  /*01a0*/  UMOV UR4, URZ ;  /* 0x000000ff00047c82 */ /* 0x004fcc0008000000 */
.L_x_0:
[----:B------:R-:W0:Y:S01]  /*01b0*/  LDC R21, c[0x0][0x390] ;  /* 0x0000e400ff157b82 */ /* 0x000e220000000800 */
[----:B------:R-:W-:-:S04]  /*01c0*/  VIMNMX R2, PT, PT, R7, R26, !PT ;  /* 0x0000001a07027248 */ /* 0x000fc80007fe0100 */
[----:B0-----:R-:W-:-:S03]  /*01d0*/  ISETP.GE.AND P0, PT, R2, R21, PT ;  /* 0x000000150200720c */ /* 0x001fc60003f06270 */
[----:B------:R-:W0:Y:S10]  /*01e0*/  LDC.64 R2, c[0x0][0x380] ;  /* 0x0000e000ff027b82 */ /* 0x000e340000000a00 */
[----:B------:R-:W1:Y:S01]  /*01f0*/  @!P0 LDC.64 R4, c[0x0][0x380] ;  /* 0x0000e000ff048b82 */ /* 0x000e620000000a00 */
[----:B------:R-:W-:-:S02]  /*0200*/  VIADDMNMX R28, R7, 0x1, R26, !PT ;  /* 0x00000001071c7846 */ /* 0x000fc4000780011a */
[----:B------:R-:W-:Y:S02]  /*0210*/  IADD3 R23, P2, PT, R7, R24, RZ ;  /* 0x0000001807177210 */ /* 0x000fe40007f5e0ff */
[----:B------:R-:W-:Y:S02]  /*0220*/  ISETP.GE.AND P1, PT, R28, R21, PT ;  /* 0x000000151c00720c */ /* 0x000fe40003f26270 */
[----:B------:R-:W-:Y:S02]  /*0230*/  LEA.HI.X.SX32 R28, R24, RZ, 0x1, P2 ;  /* 0x000000ff181c7211 */ /* 0x000fe400010f0eff */
[----:B0-----:R-:W-:Y:S01]  /*0240*/  LEA R2, P3, R23, R2, 0x2 ;  /* 0x0000000217027211 */ /* 0x001fe200078610ff */
[----:B-1----:R-:W-:-:S06]  /*0250*/  @!P0 IMAD.WIDE R4, R22, 0x4, R4 ;  /* 0x0000000416048825 */ /* 0x002fcc00078e0204 */
[----:B------:R0:W2:Y:S01]  /*0260*/  @!P0 LDG.E R5, desc[UR6][R4.64] ;  /* 0x0000000604058981 */ /* 0x0000a2000c1e1900 */
[----:B------:R-:W-:Y:S02]  /*0270*/  LEA.HI.X R3, R23, R3, R28, 0x2, P3 ;  /* 0x0000000317037211 */ /* 0x000fe400018f141c */
[----:B------:R-:W-:-:S03]  /*0280*/  VIADDMNMX R28, R7, 0x2, R26, !PT ;  /* 0x00000002071c7846 */ /* 0x000fc6000780011a */
[----:B------:R-:W3:Y:S01]  /*0290*/  @!P1 LDG.E R27, desc[UR6][R2.64+0x4] ;  /* 0x00000406021b9981 */ /* 0x000ee2000c1e1900 */
[----:B------:R-:W-:-:S13]  /*02a0*/  ISETP.GE.AND P2, PT, R28, R21, PT ;  /* 0x000000151c00720c */ /* 0x000fda0003f46270 */
[----:B------:R-:W4:Y:S01]  /*02b0*/  @!P2 LDG.E R25, desc[UR6][R2.64+0x8] ;  /* 0x000008060219a981 */ /* 0x000f22000c1e1900 */
[----:B0-----:R-:W-:-:S04]  /*02c0*/  VIMNMX R4, PT, PT, R8, R26, !PT ;  /* 0x0000001a08047248 */ /* 0x001fc80007fe0100 */
[----:B------:R-:W-:Y:S02]  /*02d0*/  ISETP.GE.AND P5, PT, R4, R21, PT ;  /* 0x000000150400720c */ /* 0x000fe40003fa6270 */
[----:B------:R-:W-:-:S11]  /*02e0*/  VIMNMX R4, PT, PT, R9, R26, !PT ;  /* 0x0000001a09047248 */ /* 0x000fd60007fe0100 */
[----:B------:R-:W5:Y:S01]  /*02f0*/  @!P5 LDG.E R23, desc[UR6][R2.64+0xc] ;  /* 0x00000c060217d981 */ /* 0x000f62000c1e1900 */
[----:B--2---:R-:W-:Y:S01]  /*0300*/  @!P0 FADD R0, R0, R5 ;  /* 0x0000000500008221 */ /* 0x004fe20000000000 */
[----:B------:R-:W-:Y:S02]  /*0310*/  ISETP.GE.AND P0, PT, R4, R21, PT ;  /* 0x000000150400720c */ /* 0x000fe40003f06270 */
[----:B------:R-:W-:Y:S01]  /*0320*/  VIMNMX R4, PT, PT, R10, R26, !PT ;  /* 0x0000001a0a047248 */ /* 0x000fe20007fe0100 */
[----:B---3--:R-:W-:-:S03]  /*0330*/  @!P1 FADD R0, R0, R27 ;  /* 0x0000001b00009221 */ /* 0x008fc60000000000 */
[----:B------:R-:W-:Y:S02]  /*0340*/  ISETP.GE.AND P3, PT, R4, R21, PT ;  /* 0x000000150400720c */ /* 0x000fe40003f66270 */
[----:B------:R-:W-:-:S04]  /*0350*/  VIMNMX R4, PT, PT, R11, R26, !PT ;  /* 0x0000001a0b047248 */ /* 0x000fc80007fe0100 */
[----:B------:R-:W-:Y:S01]  /*0360*/  ISETP.GE.AND P4, PT, R4, R21, PT ;  /* 0x000000150400720c */ /* 0x000fe20003f86270 */
[----:B------:R-:W2:Y:S06]  /*0370*/  @!P0 LDG.E R5, desc[UR6][R2.64+0x10] ;  /* 0x0000100602058981 */ /* 0x000eac000c1e1900 */
[----:B------:R-:W3:Y:S01]  /*0380*/  @!P3 LDG.E R27, desc[UR6][R2.64+0x14] ;  /* 0x00001406021bb981 */ /* 0x000ee2000c1e1900 */
[----:B----4-:R-:W-:-:S05]  /*0390*/  @!P2 FADD R0, R0, R25 ;  /* 0x000000190000a221 */ /* 0x010fca0000000000 */
[----:B------:R-:W4:Y:S01]  /*03a0*/  @!P4 LDG.E R25, desc[UR6][R2.64+0x18] ;  /* 0x000018060219c981 */ /* 0x000f22000c1e1900 */
[----:B------:R-:W-:Y:S01]  /*03b0*/  VIMNMX R4, PT, PT, R12, R26, !PT ;  /* 0x0000001a0c047248 */ /* 0x000fe20007fe0100 */
[----:B-----5:R-:W-:-:S03]  /*03c0*/  @!P5 FADD R0, R0, R23 ;  /* 0x000000170000d221 */ /* 0x020fc60000000000 */
[----:B------:R-:W-:Y:S02]  /*03d0*/  ISETP.GE.AND P5, PT, R4, R21, PT ;  /* 0x000000150400720c */ /* 0x000fe40003fa6270 */
[----:B------:R-:W-:-:S04]  /*03e0*/  VIMNMX R4, PT, PT, R13, R26, !PT ;  /* 0x0000001a0d047248 */ /* 0x000fc80007fe0100 */
[----:B------:R-:W-:Y:S02]  /*03f0*/  ISETP.GE.AND P1, PT, R4, R21, PT ;  /* 0x000000150400720c */ /* 0x000fe40003f26270 */
[----:B------:R-:W-:-:S05]  /*0400*/  VIMNMX R4, PT, PT, R14, R26, !PT ;  /* 0x0000001a0e047248 */ /* 0x000fca0007fe0100 */
[----:B------:R-:W5:Y:S01]  /*0410*/  @!P5 LDG.E R23, desc[UR6][R2.64+0x1c] ;  /* 0x00001c060217d981 */ /* 0x000f62000c1e1900 */
[----:B--2---:R-:W-:Y:S01]  /*0420*/  @!P0 FADD R0, R0, R5 ;  /* 0x0000000500008221 */ /* 0x004fe20000000000 */
[----:B------:R-:W-:Y:S02]  /*0430*/  ISETP.GE.AND P0, PT, R4, R21, PT ;  /* 0x000000150400720c */ /* 0x000fe40003f06270 */
[----:B------:R-:W-:-:S04]  /*0440*/  VIMNMX R4, PT, PT, R15, R26, !PT ;  /* 0x0000001a0f047248 */ /* 0x000fc80007fe0100 */
[----:B------:R-:W-:Y:S01]  /*0450*/  ISETP.GE.AND P2, PT, R4, R21, PT ;  /* 0x000000150400720c */ /* 0x000fe20003f46270 */
[----:B---3--:R-:W-:Y:S02]  /*0460*/  @!P3 FADD R0, R0, R27 ;  /* 0x0000001b0000b221 */ /* 0x008fe40000000000 */
[----:B------:R-:W2:Y:S02]  /*0470*/  @!P1 LDG.E R27, desc[UR6][R2.64+0x20] ;  /* 0x00002006021b9981 */ /* 0x000ea4000c1e1900 */
[----:B----4-:R-:W-:Y:S02]  /*0480*/  @!P4 FADD R0, R0, R25 ;  /* 0x000000190000c221 */ /* 0x010fe40000000000 */
[----:B------:R-:W3:Y:S06]  /*0490*/  @!P0 LDG.E R25, desc[UR6][R2.64+0x24] ;  /* 0x0000240602198981 */ /* 0x000eec000c1e1900 */
[----:B------:R-:W4:Y:S01]  /*04a0*/  @!P2 LDG.E R5, desc[UR6][R2.64+0x28] ;  /* 0x000028060205a981 */ /* 0x000f22000c1e1900 */
[----:B------:R-:W-:-:S04]  /*04b0*/  VIMNMX R4, PT, PT, R16, R26, !PT ;  /* 0x0000001a10047248 */ /* 0x000fc80007fe0100 */
[----:B------:R-:W-:Y:S02]  /*04c0*/  ISETP.GE.AND P6, PT, R4, R21, PT ;  /* 0x000000150400720c */ /* 0x000fe40003fc6270 */
[----:B------:R-:W-:Y:S01]  /*04d0*/  VIMNMX R4, PT, PT, R17, R26, !PT ;  /* 0x0000001a11047248 */ /* 0x000fe20007fe0100 */
[----:B-----5:R-:W-:-:S03]  /*04e0*/  @!P5 FADD R0, R0, R23 ;  /* 0x000000170000d221 */ /* 0x020fc60000000000 */
[----:B------:R-:W-:-:S07]  /*04f0*/  ISETP.GE.AND P5, PT, R4, R21, PT ;  /* 0x000000150400720c */ /* 0x000fce0003fa6270 */
[----:B------:R-:W5:Y:S01]  /*0500*/  @!P6 LDG.E R23, desc[UR6][R2.64+0x2c] ;  /* 0x00002c060217e981 */ /* 0x000f62000c1e1900 */
[----:B------:R-:W-:-:S04]  /*0510*/  VIMNMX R4, PT, PT, R18, R26, !PT ;  /* 0x0000001a12047248 */ /* 0x000fc80007fe0100 */
[----:B------:R-:W-:Y:S02]  /*0520*/  ISETP.GE.AND P4, PT, R4, R21, PT ;  /* 0x000000150400720c */ /* 0x000fe40003f86270 */
[----:B------:R-:W-:-:S04]  /*0530*/  VIMNMX R4, PT, PT, R19, R26, !PT ;  /* 0x0000001a13047248 */ /* 0x000fc80007fe0100 */
[----:B------:R-:W-:Y:S02]  /*0540*/  ISETP.GE.AND P3, PT, R4, R21, PT ;  /* 0x000000150400720c */ /* 0x000fe40003f66270 */
[----:B------:R-:W-:Y:S01]  /*0550*/  VIMNMX R4, PT, PT, R20, R26, !PT ;  /* 0x0000001a14047248 */ /* 0x000fe20007fe0100 */
[----:B--2---:R-:W-:-:S03]  /*0560*/  @!P1 FADD R0, R0, R27 ;  /* 0x0000001b00009221 */ /* 0x004fc60000000000 */
[----:B------:R-:W-:-:S07]  /*0570*/  ISETP.GE.AND P1, PT, R4, R21, PT ;  /* 0x000000150400720c */ /* 0x000fce0003f26270 */
[----:B------:R-:W2:Y:S01]  /*0580*/  @!P3 LDG.E R27, desc[UR6][R2.64+0x38] ;  /* 0x00003806021bb981 */ /* 0x000ea2000c1e1900 */
[----:B---3--:R-:W-:-:S03]  /*0590*/  @!P0 FADD R0, R0, R25 ;  /* 0x0000001900008221 */ /* 0x008fc60000000000 */
[----:B------:R-:W3:Y:S01]  /*05a0*/  @!P5 LDG.E R25, desc[UR6][R2.64+0x30] ;  /* 0x000030060219d981 */ /* 0x000ee2000c1e1900 */
[----:B----4-:R-:W-:-:S03]  /*05b0*/  @!P2 FADD R0, R0, R5 ;  /* 0x000000050000a221 */ /* 0x010fc60000000000 */
[----:B------:R-:W4:Y:S04]  /*05c0*/  @!P4 LDG.E R5, desc[UR6][R2.64+0x34] ;  /* 0x000034060205c981 */ /* 0x000f28000c1e1900 */
[----:B------:R-:W2:Y:S01]  /*05d0*/  @!P1 LDG.E R29, desc[UR6][R2.64+0x3c] ;  /* 0x00003c06021d9981 */ /* 0x000ea2000c1e1900 */
[----:B------:R-:W-:-:S04]  /*05e0*/  UIADD3 UR4, UPT, UPT, UR4, 0x1, URZ ;  /* 0x0000000104047890 */ /* 0x000fc8000fffe0ff */
[----:B------:R-:W-:Y:S01]  /*05f0*/  UISETP.NE.AND UP0, UPT, UR4, 0x10, UPT ;  /* 0x000000100400788c */ /* 0x000fe2000bf05270 */
[----:B-----5:R-:W-:Y:S01]  /*0600*/  @!P6 FADD R0, R0, R23 ;  /* 0x000000170000e221 */ /* 0x020fe20000000000 */
[----:B------:R-:W-:Y:S02]  /*0610*/  VIADD R26, R26, 0x1 ;  /* 0x000000011a1a7836 */ /* 0x000fe40000000000 */
[--C-:B------:R-:W-:Y:S02]  /*0620*/  IMAD.IADD R24, R24, 0x1, R21.reuse ;  /* 0x0000000118187824 */ /* 0x100fe400078e0215 */
[----:B------:R-:W-:Y:S02]  /*0630*/  IMAD.IADD R22, R22, 0x1, R21 ;  /* 0x0000000116167824 */ /* 0x000fe400078e0215 */
[----:B---3--:R-:W-:-:S04]  /*0640*/  @!P5 FADD R0, R0, R25 ;  /* 0x000000190000d221 */ /* 0x008fc80000000000 */
[----:B----4-:R-:W-:-:S04]  /*0650*/  @!P4 FADD R0, R0, R5 ;  /* 0x000000050000c221 */ /* 0x010fc80000000000 */
[----:B--2---:R-:W-:-:S04]  /*0660*/  @!P3 FADD R0, R0, R27 ;  /* 0x0000001b0000b221 */ /* 0x004fc80000000000 */
[----:B------:R-:W-:Y:S01]  /*0670*/  @!P1 FADD R0, R0, R29 ;  /* 0x0000001d00009221 */ /* 0x000fe20000000000 */
[----:B------:R-:W-:Y:S06]  /*0680*/  BRA.U UP0, `(.L_x_0) ;  /* 0xfffffff900c87547 */ /* 0x000fec000b83ffff */
[----:B------:R-:W0:Y:S01]  /*0690*/  LDC.64 R2, c[0x0][0x388] ;  /* 0x0000e200ff027b82 */ /* 0x000e220000000a00 */
[----:B------:R-:W-:-:S05]  /*06a0*/  VIADD R21, R21, 0xf ;  /* 0x0000000f15157836 */ /* 0x000fca0000000000 */
[----:B------:R-:W-:-:S04]  /*06b0*/  SHF.R.S32.HI R4, RZ, 0x1f, R21 ;  /* 0x0000001fff047819 */ /* 0x000fc80000011415 */
[----:B------:R-:W-:-:S04]  /*06c0*/  LEA.HI R4, R4, R21, RZ, 0x4 ;  /* 0x0000001504047211 */ /* 0x000fc800078f20ff */
[----:B------:R-:W-:-:S05]  /*06d0*/  SHF.R.S32.HI R5, RZ, 0x4, R4 ;  /* 0x00000004ff057819 */ /* 0x000fca0000011404 */
[----:B------:R-:W-:-:S04]  /*06e0*/  IMAD R5, R5, UR8, R6 ;  /* 0x0000000805057c24 */ /* 0x000fc8000f8e0206 */
[----:B0-----:R-:W-:-:S05]  /*06f0*/  IMAD.WIDE R2, R5, 0x4, R2 ;  /* 0x0000000405027825 */ /* 0x001fca00078e0202 */
[----:B------:R-:W-:Y:S01]  /*0700*/  STG.E desc[UR6][R2.64], R0 ;  /* 0x0000000002007986 */ /* 0x000fe2000c101906 */
[----:B------:R-:W-:Y:S05]  /*0710*/  EXIT ;  /* 0x000000000000794d */ /* 0x000fea0003800000 */
.L_x_1:
[----:B------:R-:W-:-:S00]  /*0720*/  BRA `(.L_x_1) ;  /* 0xfffffffc00fc7947 */ /* 0x000fc0000383ffff */
[----:B------:R-:W-:-:S00]  /*0730*/  NOP ;  /* 0x0000000000007918 */ /* 0x000fc00000000000 */
        /* <DEDUP_REMOVED lines=12> */
.L_x_76:


//--------------------- .text._Z19normalizeColsSharedPKfPfi --------------------------
	.section	.text._Z19normalizeColsSharedPKfPfi,"ax",@progbits
	.align	128
        .global         _Z19normalizeColsSharedPKfPfi
        .type           _Z19normalizeColsSharedPKfPfi,@function
        .size           _Z19normalizeColsSharedPKfPfi,(.L_x_73 - _Z19normalizeColsSharedPKfPfi)
        .other          _Z19normalizeColsSharedPKfPfi,@"STO_CUDA_ENTRY STV_DEFAULT"
_Z19normalizeColsSharedPKfPfi:
.text._Z19normalizeColsSharedPKfPfi:
[----:B------:R-:W-:Y:S01]  /*0000*/  LDC R1, c[0x0][0x37c] ;  /* 0x0000df00ff017b82 */ /* 0x000fe20000000800 */
[----:B------:R-:W0:Y:S07]  /*0010*/  S2R R5, SR_CTAID.Y ;  /* 0x0000000000057919 */ /* 0x000e2e0000002600 */
[----:B------:R-:W1:Y:S01]  /*0020*/  LDC R7, c[0x0][0x390] ;  /* 0x0000e400ff077b82 */ /* 0x000e620000000800 */
[----:B------:R-:W0:Y:S01]  /*0030*/  S2R R6, SR_TID.Y ;  /* 0x0000000000067919 */ /* 0x000e220000002200 */
[----:B------:R-:W2:Y:S01]  /*0040*/  S2R R0, SR_CTAID.X ;  /* 0x0000000000007919 */ /* 0x000ea20000002500 */
[----:B------:R-:W2:Y:S01]  /*0050*/  S2R R3, SR_TID.X ;  /* 0x0000000000037919 */ /* 0x000ea20000002100 */
[----:B0-----:R-:W-:-:S02]  /*0060*/  LEA R5, R5, R6, 0x4 ;  /* 0x0000000605057211 */ /* 0x001fc400078e20ff */
[----:B--2---:R-:W-:-:S04]  /*0070*/  LEA R2, R0, R3, 0x4 ;  /* 0x0000000300027211 */ /* 0x004fc800078e20ff */
[----:B------:R-:W-:-:S04]  /*0080*/  VIMNMX R4, PT, PT, R5, R2, !PT ;  /* 0x0000000205047248 */ /* 0x000fc80007fe0100 */
[----:B-1----:R-:W-:-:S13]  /*0090*/  ISETP.GE.AND P0, PT, R4, R7, PT ;  /* 0x000000070400720c */ /* 0x002fda0003f06270 */
[----:B------:R-:W-:Y:S05]  /*00a0*/  @P0 EXIT ;  /* 0x000000000000094d */ /* 0x000fea0003800000 */
[----:B------:R-:W0:Y:S01]  /*00b0*/  LDC.64 R14, c[0x0][0x380] ;  /* 0x0000e000ff0e7b82 */ /* 0x000e220000000a00 */
[----:B------:R-:W1:Y:S01]  /*00c0*/  LDCU.64 UR6, c[0x0][0x358] ;  /* 0x00006b00ff0677ac */ /* 0x000e620008000a00 */
[----:B------:R-:W-:-:S04]  /*00d0*/  IMAD R4, R5, R7, R2 ;  /* 0x0000000705047224 */ /* 0x000fc800078e0202 */
[----:B0-----:R-:W-:-:S06]  /*00e0*/  IMAD.WIDE R8, R4, 0x4, R14 ;  /* 0x0000000404087825 */ /* 0x001fcc00078e020e */
[----:B-1----:R-:W2:Y:S01]  /*00f0*/  LDG.E R8, desc[UR6][R8.64] ;  /* 0x0000000608087981 */ /* 0x002ea2000c1e1900 */
[----:B------:R-:W0:Y:S01]  /*0100*/  S2UR UR5, SR_CgaCtaId ;  /* 0x00000000000579c3 */ /* 0x000e220000008800 */
[----:B------:R-:W-:Y:S01]  /*0110*/  UMOV UR4, 0x400 ;  /* 0x0000040000047882 */ /* 0x000fe20000000000 */
[----:B------:R-:W-:Y:S02]  /*0120*/  IADD3 R10, PT, PT, R7, -0x1, RZ ;  /* 0xffffffff070a7810 */ /* 0x000fe40007ffe0ff */
[----:B------:R-:W-:Y:S02]  /*0130*/  MOV R12, RZ ;  /* 0x000000ff000c7202 */ /* 0x000fe40000000f00 */
[----:B------:R-:W-:Y:S01]  /*0140*/  ISETP.GE.U32.AND P2, PT, R10, 0xf, PT ;  /* 0x0000000f0a00780c */ /* 0x000fe20003f46070 */
[----:B------:R-:W-:Y:S01]  /*0150*/  HFMA2 R10, -RZ, RZ, 0, 0 ;  /* 0x00000000ff0a7431 */ /* 0x000fe200000001ff */
[----:B0-----:R-:W-:-:S06]  /*0160*/  ULEA UR4, UR5, UR4, 0x18 ;  /* 0x0000000405047291 */ /* 0x001fcc000f8ec0ff */
[----:B------:R-:W-:-:S04]  /*0170*/  LEA R6, R6, UR4, 0x6 ;  /* 0x0000000406067c11 */ /* 0x000fc8000f8e30ff */
[----:B------:R-:W-:Y:S02]  /*0180*/  LEA R5, R3, R6, 0x2 ;  /* 0x0000000603057211 */ /* 0x000fe400078e10ff */
[----:B------:R-:W-:-:S04]  /*0190*/  LOP3.LUT R6, R7, 0xf, RZ, 0xc0, !PT ;  /* 0x0000000f07067812 */ /* 0x000fc800078ec0ff */
[----:B------:R-:W-:Y:S01]  /*01a0*/  ISETP.NE.AND P1, PT, R6, RZ, PT ;  /* 0x000000ff0600720c */ /* 0x000fe20003f25270 */
[----:B--2---:R0:W-:Y:S01]  /*01b0*/  STS [R5], R8 ;  /* 0x0000000805007388 */ /* 0x0041e20000000800 */
[----:B------:R-:W-:Y:S06]  /*01c0*/  BAR.SYNC.DEFER_BLOCKING 0x0 ;  /* 0x0000000000007b1d */ /* 0x000fec0000010000 */
[----:B------:R-:W-:Y:S05]  /*01d0*/  @!P2 BRA `(.L_x_2) ;  /* 0x0000000000e0a947 */ /* 0x000fea0003800000 */
[----:B------:R-:W-:Y:S02]  /*01e0*/  LOP3.LUT R12, R7, 0x7ffffff0, RZ, 0xc0, !PT ;  /* 0x7ffffff0070c7812 */ /* 0x000fe400078ec0ff */
[----:B------:R-:W-:Y:S02]  /*01f0*/  MOV R10, RZ ;  /* 0x000000ff000a7202 */ /* 0x000fe40000000f00 */
[----:B------:R-:W-:Y:S02]  /*0200*/  MOV R11, R2 ;  /* 0x00000002000b7202 */ /* 0x000fe40000000f00 */
[----:B------:R-:W-:-:S07]  /*0210*/  IADD3 R22, PT, PT, -R12, RZ, RZ ;  /* 0x000000ff0c167210 */ /* 0x000fce0007ffe1ff */
.L_x_3:
[----:B------:R-:W-:-:S05]  /*0220*/  IMAD.WIDE R26, R11, 0x4, R14 ;  /* 0x000000040b1a7825 */ /* 0x000fca00078e020e */
[----:B------:R1:W2:Y:S02]  /*0230*/  LDG.E R29, desc[UR6][R26.64] ;  /* 0x000000061a1d7981 */ /* 0x0002a4000c1e1900 */
[----:B-1----:R-:W-:-:S05]  /*0240*/  IMAD.WIDE R26, R7, 0x4, R26 ;  /* 0x00000004071a7825 */ /* 0x002fca00078e021a */
[----:B------:R-:W3:Y:S01]  /*0250*/  LDG.E R23, desc[UR6][R26.64] ;  /* 0x000000061a177981 */ /* 0x000ee2000c1e1900 */
[----:B------:R-:W-:-:S05]  /*0260*/  IMAD.WIDE R16, R7, 0x4, R26 ;  /* 0x0000000407107825 */ /* 0x000fca00078e021a */
[----:B0-----:R-:W4:Y:S01]  /*0270*/  LDG.E R8, desc[UR6][R16.64] ;  /* 0x0000000610087981 */ /* 0x001f22000c1e1900 */
[----:B------:R-:W-:-:S05]  /*0280*/  IMAD.WIDE R20, R7, 0x4, R16 ;  /* 0x0000000407147825 */ /* 0x000fca00078e0210 */
[----:B------:R0:W5:Y:S01]  /*0290*/  LDG.E R13, desc[UR6][R20.64] ;  /* 0x00000006140d7981 */ /* 0x000162000c1e1900 */
[----:B------:R-:W-:-:S05]  /*02a0*/  IMAD.WIDE R18, R7, 0x4, R20 ;  /* 0x0000000407127825 */ /* 0x000fca00078e0214 */
[----:B------:R1:W5:Y:S01]  /*02b0*/  LDG.E R9, desc[UR6][R18.64] ;  /* 0x0000000612097981 */ /* 0x000362000c1e1900 */
[----:B0-----:R-:W-:-:S05]  /*02c0*/  IMAD.WIDE R20, R7, 0x4, R18 ;  /* 0x0000000407147825 */ /* 0x001fca00078e0212 */
[----:B------:R-:W5:Y:S01]  /*02d0*/  LDG.E R27, desc[UR6][R20.64] ;  /* 0x00000006141b7981 */ /* 0x000f62000c1e1900 */
[----:B------:R-:W-:-:S05]  /*02e0*/  IMAD.WIDE R16, R7, 0x4, R20 ;  /* 0x0000000407107825 */ /* 0x000fca00078e0214 */
[----:B------:R0:W5:Y:S01]  /*02f0*/  LDG.E R26, desc[UR6][R16.64] ;  /* 0x00000006101a7981 */ /* 0x000162000c1e1900 */
[----:B------:R-:W-:-:S04]  /*0300*/  IMAD.WIDE R24, R7, 0x4, R16 ;  /* 0x0000000407187825 */ /* 0x000fc800078e0210 */
[C---:B-1----:R-:W-:Y:S02]  /*0310*/  IMAD.WIDE R18, R7.reuse, 0x4, R24 ;  /* 0x0000000407127825 */ /* 0x042fe400078e0218 */
[----:B------:R-:W5:Y:S02]  /*0320*/  LDG.E R25, desc[UR6][R24.64] ;  /* 0x0000000618197981 */ /* 0x000f64000c1e1900 */
[C---:B0-----:R-:W-:Y:S02]  /*0330*/  IMAD.WIDE R16, R7.reuse, 0x4, R18 ;  /* 0x0000000407107825 */ /* 0x041fe400078e0212 */
[----:B------:R0:W5:Y:S02]  /*0340*/  LDG.E R24, desc[UR6][R18.64] ;  /* 0x0000000612187981 */ /* 0x000164000c1e1900 */
[C---:B0-----:R-:W-:Y:S02]  /*0350*/  IMAD.WIDE R18, R7.reuse, 0x4, R16 ;  /* 0x0000000407127825 */ /* 0x041fe400078e0210 */
[----:B------:R-:W5:Y:S02]  /*0360*/  LDG.E R16, desc[UR6][R16.64] ;  /* 0x0000000610107981 */ /* 0x000f64000c1e1900 */
[----:B------:R-:W-:-:S02]  /*0370*/  IMAD.WIDE R20, R7, 0x4, R18 ;  /* 0x0000000407147825 */ /* 0x000fc400078e0212 */
[----:B------:R-:W5:Y:S02]  /*0380*/  LDG.E R28, desc[UR6][R18.64] ;  /* 0x00000006121c7981 */ /* 0x000f64000c1e1900 */
[----:B--2---:R-:W-:Y:S02]  /*0390*/  FADD R29, R29, R10 ;  /* 0x0000000a1d1d7221 */ /* 0x004fe40000000000 */
[----:B------:R0:W2:Y:S02]  /*03a0*/  LDG.E R10, desc[UR6][R20.64] ;  /* 0x00000006140a7981 */ /* 0x0000a4000c1e1900 */
[----:B0-----:R-:W-:-:S04]  /*03b0*/  IMAD.WIDE R20, R7, 0x4, R20 ;  /* 0x0000000407147825 */ /* 0x001fc800078e0214 */
[----:B---3--:R-:W-:Y:S02]  /*03c0*/  FADD R29, R29, R23 ;  /* 0x000000171d1d7221 */ /* 0x008fe40000000000 */
[----:B------:R0:W3:Y:S02]  /*03d0*/  LDG.E R23, desc[UR6][R20.64] ;  /* 0x0000000614177981 */ /* 0x0000e4000c1e1900 */
[----:B----4-:R-:W-:Y:S01]  /*03e0*/  FADD R29, R29, R8 ;  /* 0x000000081d1d7221 */ /* 0x010fe20000000000 */
[----:B0-----:R-:W-:-:S04]  /*03f0*/  IMAD.WIDE R20, R7, 0x4, R20 ;  /* 0x0000000407147825 */ /* 0x001fc800078e0214 */
[----:B-----5:R-:W-:Y:S01]  /*0400*/  FADD R29, R29, R13 ;  /* 0x0000000d1d1d7221 */ /* 0x020fe20000000000 */
[----:B------:R-:W4:Y:S01]  /*0410*/  LDG.E R8, desc[UR6][R20.64] ;  /* 0x0000000614087981 */ /* 0x000f22000c1e1900 */
[----:B------:R-:W-:-:S05]  /*0420*/  IMAD.WIDE R18, R7, 0x4, R20 ;  /* 0x0000000407127825 */ /* 0x000fca00078e0214 */
[----:B------:R0:W5:Y:S02]  /*0430*/  LDG.E R13, desc[UR6][R18.64] ;  /* 0x00000006120d7981 */ /* 0x000164000c1e1900 */
[----:B0-----:R-:W-:-:S05]  /*0440*/  IMAD.WIDE R18, R7, 0x4, R18 ;  /* 0x0000000407127825 */ /* 0x001fca00078e0212 */
[----:B------:R-:W5:Y:S01]  /*0450*/  LDG.E R17, desc[UR6][R18.64] ;  /* 0x0000000612117981 */ /* 0x000f62000c1e1900 */
[----:B------:R-:W-:-:S04]  /*0460*/  FADD R9, R29, R9 ;  /* 0x000000091d097221 */ /* 0x000fc80000000000 */
[----:B------:R-:W-:-:S04]  /*0470*/  FADD R9, R9, R27 ;  /* 0x0000001b09097221 */ /* 0x000fc80000000000 */
[----:B------:R-:W-:-:S04]  /*0480*/  FADD R26, R9, R26 ;  /* 0x0000001a091a7221 */ /* 0x000fc80000000000 */
[----:B------:R-:W-:-:S04]  /*0490*/  FADD R25, R26, R25 ;  /* 0x000000191a197221 */ /* 0x000fc80000000000 */
[----:B------:R-:W-:Y:S01]  /*04a0*/  FADD R25, R25, R24 ;  /* 0x0000001819197221 */ /* 0x000fe20000000000 */
[----:B------:R-:W-:-:S03]  /*04b0*/  IADD3 R22, PT, PT, R22, 0x10, RZ ;  /* 0x0000001016167810 */ /* 0x000fc60007ffe0ff */
[----:B------:R-:W-:-:S04]  /*04c0*/  FADD R25, R25, R16 ;  /* 0x0000001019197221 */ /* 0x000fc80000000000 */
[----:B------:R-:W-:Y:S01]  /*04d0*/  FADD R25, R25, R28 ;  /* 0x0000001c19197221 */ /* 0x000fe20000000000 */
[----:B------:R-:W-:Y:S02]  /*04e0*/  ISETP.NE.AND P0, PT, R22, RZ, PT ;  /* 0x000000ff1600720c */ /* 0x000fe40003f05270 */
[----:B------:R-:W-:Y:S01]  /*04f0*/  LEA R11, R7, R11, 0x4 ;  /* 0x0000000b070b7211 */ /* 0x000fe200078e20ff */
[----:B--2---:R-:W-:-:S04]  /*0500*/  FADD R10, R25, R10 ;  /* 0x0000000a190a7221 */ /* 0x004fc80000000000 */
[----:B---3--:R-:W-:-:S04]  /*0510*/  FADD R23, R10, R23 ;  /* 0x000000170a177221 */ /* 0x008fc80000000000 */
[----:B----4-:R-:W-:-:S04]  /*0520*/  FADD R8, R23, R8 ;  /* 0x0000000817087221 */ /* 0x010fc80000000000 */
[----:B-----5:R-:W-:-:S04]  /*0530*/  FADD R8, R8, R13 ;  /* 0x0000000d08087221 */ /* 0x020fc80000000000 */
[----:B------:R-:W-:Y:S01]  /*0540*/  FADD R10, R8, R17 ;  /* 0x00000011080a7221 */ /* 0x000fe20000000000 */
[----:B------:R-:W-:Y:S06]  /*0550*/  @P0 BRA `(.L_x_3) ;  /* 0xfffffffc00300947 */ /* 0x000fec000383ffff */
.L_x_2:
[----:B------:R-:W-:Y:S05]  /*0560*/  @!P1 BRA `(.L_x_4) ;  /* 0x0000000000f09947 */ /* 0x000fea0003800000 */
[----:B------:R-:W-:Y:S02]  /*0570*/  ISETP.GE.U32.AND P0, PT, R6, 0x8, PT ;  /* 0x000000080600780c */ /* 0x000fe40003f06070 */
[----:B------:R-:W-:-:S04]  /*0580*/  LOP3.LUT R11, R7, 0x7, RZ, 0xc0, !PT ;  /* 0x00000007070b7812 */ /* 0x000fc800078ec0ff */
[----:B------:R-:W-:-:S07]  /*0590*/  ISETP.NE.AND P1, PT, R11, RZ, PT ;  /* 0x000000ff0b00720c */ /* 0x000fce0003f25270 */
[----:B------:R-:W-:Y:S06]  /*05a0*/  @!P0 BRA `(.L_x_5) ;  /* 0x0000000000688947 */ /* 0x000fec0003800000 */
[----:B------:R-:W-:-:S04]  /*05b0*/  IMAD R25, R12, R7, R2 ;  /* 0x000000070c197224 */ /* 0x000fc800078e0202 */
[----:B------:R-:W-:-:S04]  /*05c0*/  IMAD.WIDE R24, R25, 0x4, R14 ;  /* 0x0000000419187825 */ /* 0x000fc800078e020e */
[C---:B------:R-:W-:Y:S02]  /*05d0*/  IMAD.WIDE R18, R7.reuse, 0x4, R24 ;  /* 0x0000000407127825 */ /* 0x040fe400078e0218 */
[----:B------:R-:W2:Y:S02]  /*05e0*/  LDG.E R25, desc[UR6][R24.64] ;  /* 0x0000000618197981 */ /* 0x000ea4000c1e1900 */
[C---:B------:R-:W-:Y:S02]  /*05f0*/  IMAD.WIDE R16, R7.reuse, 0x4, R18 ;  /* 0x0000000407107825 */ /* 0x040fe400078e0212 */
[----:B------:R-:W3:Y:S02]  /*0600*/  LDG.E R18, desc[UR6][R18.64] ;  /* 0x0000000612127981 */ /* 0x000ee4000c1e1900 */
[C---:B0-----:R-:W-:Y:S02]  /*0610*/  IMAD.WIDE R8, R7.reuse, 0x4, R16 ;  /* 0x0000000407087825 */ /* 0x041fe400078e0210 */
[----:B------:R-:W4:Y:S02]  /*0620*/  LDG.E R16, desc[UR6][R16.64] ;  /* 0x0000000610107981 */ /* 0x000f24000c1e1900 */
[----:B------:R-:W-:-:S02]  /*0630*/  IMAD.WIDE R20, R7, 0x4, R8 ;  /* 0x0000000407147825 */ /* 0x000fc400078e0208 */
[----:B------:R-:W5:Y:S02]  /*0640*/  LDG.E R8, desc[UR6][R8.64] ;  /* 0x0000000608087981 */ /* 0x000f64000c1e1900 */
[C---:B------:R-:W-:Y:S02]  /*0650*/  IMAD.WIDE R22, R7.reuse, 0x4, R20 ;  /* 0x0000000407167825 */ /* 0x040fe400078e0214 */
[----:B------:R-:W5:Y:S02]  /*0660*/  LDG.E R20, desc[UR6][R20.64] ;  /* 0x0000000614147981 */ /* 0x000f64000c1e1900 */
[C---:B------:R-:W-:Y:S02]  /*0670*/  IMAD.WIDE R26, R7.reuse, 0x4, R22 ;  /* 0x00000004071a7825 */ /* 0x040fe400078e0216 */
[----:B------:R-:W5:Y:S02]  /*0680*/  LDG.E R22, desc[UR6][R22.64] ;  /* 0x0000000616167981 */ /* 0x000f64000c1e1900 */
[----:B------:R-:W-:-:S02]  /*0690*/  IMAD.WIDE R28, R7, 0x4, R26 ;  /* 0x00000004071c7825 */ /* 0x000fc400078e021a */
[----:B------:R-:W5:Y:S04]  /*06a0*/  LDG.E R26, desc[UR6][R26.64] ;  /* 0x000000061a1a7981 */ /* 0x000f68000c1e1900 */
[----:B------:R-:W5:Y:S01]  /*06b0*/  LDG.E R28, desc[UR6][R28.64] ;  /* 0x000000061c1c7981 */ /* 0x000f62000c1e1900 */
[----:B------:R-:W-:Y:S01]  /*06c0*/  IADD3 R12, PT, PT, R12, 0x8, RZ ;  /* 0x000000080c0c7810 */ /* 0x000fe20007ffe0ff */
[----:B--2---:R-:W-:-:S04]  /*06d0*/  FADD R25, R10, R25 ;  /* 0x000000190a197221 */ /* 0x004fc80000000000 */
[----:B---3--:R-:W-:-:S04]  /*06e0*/  FADD R25, R25, R18 ;  /* 0x0000001219197221 */ /* 0x008fc80000000000 */
[----:B----4-:R-:W-:-:S04]  /*06f0*/  FADD R25, R25, R16 ;  /* 0x0000001019197221 */ /* 0x010fc80000000000 */
[----:B-----5:R-:W-:-:S04]  /*0700*/  FADD R25, R25, R8 ;  /* 0x0000000819197221 */ /* 0x020fc80000000000 */
[----:B------:R-:W-:-:S04]  /*0710*/  FADD R25, R25, R20 ;  /* 0x0000001419197221 */ /* 0x000fc80000000000 */
[----:B------:R-:W-:-:S04]  /*0720*/  FADD R25, R25, R22 ;  /* 0x0000001619197221 */ /* 0x000fc80000000000 */
[----:B------:R-:W-:-:S04]  /*0730*/  FADD R25, R25, R26 ;  /* 0x0000001a19197221 */ /* 0x000fc80000000000 */
[----:B------:R-:W-:-:S07]  /*0740*/  FADD R10, R25, R28 ;  /* 0x0000001c190a7221 */ /* 0x000fce0000000000 */
.L_x_5:
[----:B------:R-:W-:Y:S05]  /*0750*/  @!P1 BRA `(.L_x_4) ;  /* 0x0000000000749947 */ /* 0x000fea0003800000 */
[----:B------:R-:W-:Y:S02]  /*0760*/  ISETP.GE.U32.AND P0, PT, R11, 0x4, PT ;  /* 0x000000040b00780c */ /* 0x000fe40003f06070 */
[----:B------:R-:W-:-:S04]  /*0770*/  LOP3.LUT R13, R7, 0x3, RZ, 0xc0, !PT ;  /* 0x00000003070d7812 */ /* 0x000fc800078ec0ff */
[----:B------:R-:W-:-:S07]  /*0780*/  ISETP.NE.AND P1, PT, R13, RZ, PT ;  /* 0x000000ff0d00720c */ /* 0x000fce0003f25270 */
[----:B------:R-:W-:Y:S06]  /*0790*/  @!P0 BRA `(.L_x_6) ;  /* 0x0000000000388947 */ /* 0x000fec0003800000 */
[----:B------:R-:W-:-:S04]  /*07a0*/  IMAD R21, R12, R7, R2 ;  /* 0x000000070c157224 */ /* 0x000fc800078e0202 */
[----:B------:R-:W-:-:S04]  /*07b0*/  IMAD.WIDE R20, R21, 0x4, R14 ;  /* 0x0000000415147825 */ /* 0x000fc800078e020e */
[C---:B0-----:R-:W-:Y:S02]  /*07c0*/  IMAD.WIDE R8, R7.reuse, 0x4, R20 ;  /* 0x0000000407087825 */ /* 0x041fe400078e0214 */
[----:B------:R-:W2:Y:S02]  /*07d0*/  LDG.E R21, desc[UR6][R20.64] ;  /* 0x0000000614157981 */ /* 0x000ea4000c1e1900 */
[C---:B------:R-:W-:Y:S02]  /*07e0*/  IMAD.WIDE R16, R7.reuse, 0x4, R8 ;  /* 0x0000000407107825 */ /* 0x040fe400078e0208 */
[----:B------:R-:W3:Y:S02]  /*07f0*/  LDG.E R9, desc[UR6][R8.64] ;  /* 0x0000000608097981 */ /* 0x000ee4000c1e1900 */
[----:B------:R-:W-:Y:S02]  /*0800*/  IMAD.WIDE R18, R7, 0x4, R16 ;  /* 0x0000000407127825 */ /* 0x000fe400078e0210 */
[----:B------:R-:W4:Y:S04]  /*0810*/  LDG.E R17, desc[UR6][R16.64] ;  /* 0x0000000610117981 */ /* 0x000f28000c1e1900 */
[----:B------:R-:W5:Y:S01]  /*0820*/  LDG.E R19, desc[UR6][R18.64] ;  /* 0x0000000612137981 */ /* 0x000f62000c1e1900 */
[----:B------:R-:W-:Y:S01]  /*0830*/  IADD3 R12, PT, PT, R12, 0x4, RZ ;  /* 0x000000040c0c7810 */ /* 0x000fe20007ffe0ff */
[----:B--2---:R-:W-:-:S04]  /*0840*/  FADD R10, R10, R21 ;  /* 0x000000150a0a7221 */ /* 0x004fc80000000000 */
[----:B---3--:R-:W-:-:S04]  /*0850*/  FADD R10, R10, R9 ;  /* 0x000000090a0a7221 */ /* 0x008fc80000000000 */
[----:B----4-:R-:W-:-:S04]  /*0860*/  FADD R10, R10, R17 ;  /* 0x000000110a0a7221 */ /* 0x010fc80000000000 */
[----:B-----5:R-:W-:-:S07]  /*0870*/  FADD R10, R10, R19 ;  /* 0x000000130a0a7221 */ /* 0x020fce0000000000 */
.L_x_6:
[----:B------:R-:W-:Y:S05]  /*0880*/  @!P1 BRA `(.L_x_4) ;  /* 0x0000000000289947 */ /* 0x000fea0003800000 */
[----:B------:R-:W-:Y:S01]  /*0890*/  IMAD R9, R12, R7, R3 ;  /* 0x000000070c097224 */ /* 0x000fe200078e0203 */
[----:B------:R-:W-:-:S04]  /*08a0*/  IADD3 R13, PT, PT, -R13, RZ, RZ ;  /* 0x000000ff0d0d7210 */ /* 0x000fc80007ffe1ff */
[----:B------:R-:W-:-:S07]  /*08b0*/  LEA R11, R0, R9, 0x4 ;  /* 0x00000009000b7211 */ /* 0x000fce00078e20ff */
.L_x_7:
[----:B0-----:R-:W-:-:S06]  /*08c0*/  IMAD.WIDE R8, R11, 0x4, R14 ;  /* 0x000000040b087825 */ /* 0x001fcc00078e020e */
[----:B------:R-:W2:Y:S01]  /*08d0*/  LDG.E R9, desc[UR6][R8.64] ;  /* 0x0000000608097981 */ /* 0x000ea2000c1e1900 */
[----:B------:R-:W-:Y:S02]  /*08e0*/  IADD3 R13, PT, PT, R13, 0x1, RZ ;  /* 0x000000010d0d7810 */ /* 0x000fe40007ffe0ff */
[----:B------:R-:W-:Y:S02]  /*08f0*/  IADD3 R11, PT, PT, R11, R7, RZ ;  /* 0x000000070b0b7210 */ /* 0x000fe40007ffe0ff */
[----:B------:R-:W-:Y:S01]  /*0900*/  ISETP.NE.AND P0, PT, R13, RZ, PT ;  /* 0x000000ff0d00720c */ /* 0x000fe20003f05270 */
[----:B--2---:R-:W-:-:S12]  /*0910*/  FADD R10, R9, R10 ;  /* 0x0000000a090a7221 */ /* 0x004fd80000000000 */
[----:B------:R-:W-:Y:S05]  /*0920*/  @P0 BRA `(.L_x_7) ;  /* 0xfffffffc00e40947 */ /* 0x000fea000383ffff */
.L_x_4:
[----:B------:R-:W-:Y:S01]  /*0930*/  I2FP.F32.U32 R7, R7 ;  /* 0x0000000700077245 */ /* 0x000fe20000201000 */
[----:B------:R-:W-:Y:S03]  /*0940*/  BSSY.RECONVERGENT B0, `(.L_x_8) ;  /* 0x000000c000007945 */ /* 0x000fe60003800200 */
[----:B0-----:R-:W0:Y:S08]  /*0950*/  MUFU.RCP R8, R7 ;  /* 0x0000000700087308 */ /* 0x001e300000001000 */
[----:B------:R-:W1:Y:S01]  /*0960*/  FCHK P0, R10, R7 ;  /* 0x000000070a007302 */ /* 0x000e620000000000 */
[----:B0-----:R-:W-:-:S04]  /*0970*/  FFMA R9, -R7, R8, 1 ;  /* 0x3f80000007097423 */ /* 0x001fc80000000108 */
[----:B------:R-:W-:-:S04]  /*0980*/  FFMA R9, R8, R9, R8 ;  /* 0x0000000908097223 */ /* 0x000fc80000000008 */
[----:B------:R-:W-:-:S04]  /*0990*/  FFMA R8, R9, R10, RZ ;  /* 0x0000000a09087223 */ /* 0x000fc800000000ff */
[----:B------:R-:W-:-:S04]  /*09a0*/  FFMA R11, -R7, R8, R10 ;  /* 0x00000008070b7223 */ /* 0x000fc8000000010a */
[----:B------:R-:W-:Y:S01]  /*09b0*/  FFMA R8, R9, R11, R8 ;  /* 0x0000000b09087223 */ /* 0x000fe20000000008 */
[----:B-1----:R-:W-:Y:S06]  /*09c0*/  @!P0 BRA `(.L_x_9) ;  /* 0x00000000000c8947 */ /* 0x002fec0003800000 */
[----:B------:R-:W-:-:S07]  /*09d0*/  MOV R12, 0x9f0 ;  /* 0x000009f0000c7802 */ /* 0x000fce0000000f00 */
[----:B------:R-:W-:Y:S05]  /*09e0*/  CALL.REL.NOINC `($__internal_1_$__cuda_sm3x_div_rn_noftz_f32_slowpath) ;  /* 0x0000000c00887944 */ /* 0x000fea0003c00000 */
[----:B------:R-:W-:-:S07]  /*09f0*/  MOV R8, R9 ;  /* 0x0000000900087202 */ /* 0x000fce0000000f00 */
.L_x_9:
[----:B------:R-:W-:Y:S05]  /*0a00*/  BSYNC.RECONVERGENT B0 ;  /* 0x0000000000007941 */ /* 0x000fea0003800200 */
.L_x_8:
[----:B------:R-:W-:Y:S01]  /*0a10*/  HFMA2 R18, -RZ, RZ, 0, 0 ;  /* 0x00000000ff127431 */ /* 0x000fe200000001ff */
[----:B------:R-:W-:Y:S02]  /*0a20*/  ISETP.NE.AND P1, PT, R6, RZ, PT ;  /* 0x000000ff0600720c */ /* 0x000fe40003f25270 */
[----:B------:R-:W-:Y:S01]  /*0a30*/  MOV R9, RZ ;  /* 0x000000ff00097202 */ /* 0x000fe20000000f00 */
[----:B------:R-:W-:Y:S10]  /*0a40*/  @!P2 BRA `(.L_x_10) ;  /* 0x000000040028a947 */ /* 0x000ff40003800000 */
[----:B------:R-:W0:Y:S01]  /*0a50*/  LDC R10, c[0x0][0x390] ;  /* 0x0000e400ff0a7b82 */ /* 0x000e220000000800 */
[----:B------:R-:W-:Y:S02]  /*0a60*/  MOV R18, RZ ;  /* 0x000000ff00127202 */ /* 0x000fe40000000f00 */
[----:B------:R-:W-:Y:S02]  /*0a70*/  MOV R13, R2 ;  /* 0x00000002000d7202 */ /* 0x000fe40000000f00 */
[----:B0-----:R-:W-:-:S04]  /*0a80*/  LOP3.LUT R9, R10, 0x7ffffff0, RZ, 0xc0, !PT ;  /* 0x7ffffff00a097812 */ /* 0x001fc800078ec0ff */
[----:B------:R-:W-:-:S07]  /*0a90*/  IADD3 R12, PT, PT, -R9, RZ, RZ ;  /* 0x000000ff090c7210 */ /* 0x000fce0007ffe1ff */
.L_x_11:
[----:B------:R-:W0:Y:S02]  /*0aa0*/  LDC.64 R28, c[0x0][0x380] ;  /* 0x0000e000ff1c7b82 */ /* 0x000e240000000a00 */
[----:B0-----:R-:W-:-:S05]  /*0ab0*/  IMAD.WIDE R28, R13, 0x4, R28 ;  /* 0x000000040d1c7825 */ /* 0x001fca00078e021c */
[----:B------:R-:W2:Y:S01]  /*0ac0*/  LDG.E R23, desc[UR6][R28.64] ;  /* 0x000000061c177981 */ /* 0x000ea2000c1e1900 */
[----:B------:R-:W-:-:S05]  /*0ad0*/  IMAD.WIDE R26, R10, 0x4, R28 ;  /* 0x000000040a1a7825 */ /* 0x000fca00078e021c */
[----:B------:R-:W3:Y:S01]  /*0ae0*/  LDG.E R16, desc[UR6][R26.64] ;  /* 0x000000061a107981 */ /* 0x000ee2000c1e1900 */
[----:B------:R-:W-:-:S05]  /*0af0*/  IMAD.WIDE R14, R10, 0x4, R26 ;  /* 0x000000040a0e7825 */ /* 0x000fca00078e021a */
[----:B------:R-:W4:Y:S01]  /*0b00*/  LDG.E R17, desc[UR6][R14.64] ;  /* 0x000000060e117981 */ /* 0x000f22000c1e1900 */
[----:B------:R-:W-:-:S05]  /*0b10*/  IMAD.WIDE R20, R10, 0x4, R14 ;  /* 0x000000040a147825 */ /* 0x000fca00078e020e */
[----:B------:R0:W5:Y:S02]  /*0b20*/  LDG.E R19, desc[UR6][R20.64] ;  /* 0x0000000614137981 */ /* 0x000164000c1e1900 */
[----:B0-----:R-:W-:-:S05]  /*0b30*/  IMAD.WIDE R20, R10, 0x4, R20 ;  /* 0x000000040a147825 */ /* 0x001fca00078e0214 */
[----:B------:R-:W5:Y:S01]  /*0b40*/  LDG.E R11, desc[UR6][R20.64] ;  /* 0x00000006140b7981 */ /* 0x000f62000c1e1900 */
[----:B------:R-:W-:-:S04]  /*0b50*/  IMAD.WIDE R24, R10, 0x4, R20 ;  /* 0x000000040a187825 */ /* 0x000fc800078e0214 */
[C---:B------:R-:W-:Y:S02]  /*0b60*/  IMAD.WIDE R14, R10.reuse, 0x4, R24 ;  /* 0x000000040a0e7825 */ /* 0x040fe400078e0218 */
[----:B------:R-:W5:Y:S02]  /*0b70*/  LDG.E R24, desc[UR6][R24.64] ;  /* 0x0000000618187981 */ /* 0x000f64000c1e1900 */
[C---:B------:R-:W-:Y:S02]  /*0b80*/  IMAD.WIDE R28, R10.reuse, 0x4, R14 ;  /* 0x000000040a1c7825 */ /* 0x040fe400078e020e */
[----:B------:R0:W5:Y:S02]  /*0b90*/  LDG.E R22, desc[UR6][R14.64] ;  /* 0x000000060e167981 */ /* 0x000164000c1e1900 */
[C---:B------:R-:W-:Y:S02]  /*0ba0*/  IMAD.WIDE R26, R10.reuse, 0x4, R28 ;  /* 0x000000040a1a7825 */ /* 0x040fe400078e021c */
[----:B------:R-:W5:Y:S02]  /*0bb0*/  LDG.E R29, desc[UR6][R28.64] ;  /* 0x000000061c1d7981 */ /* 0x000f64000c1e1900 */
[----:B0-----:R-:W-:-:S02]  /*0bc0*/  IMAD.WIDE R14, R10, 0x4, R26 ;  /* 0x000000040a0e7825 */ /* 0x001fc400078e021a */
[----:B------:R2:W5:Y:S02]  /*0bd0*/  LDG.E R27, desc[UR6][R26.64] ;  /* 0x000000061a1b7981 */ /* 0x000564000c1e1900 */
[----:B------:R-:W-:Y:S02]  /*0be0*/  IMAD.WIDE R20, R10, 0x4, R14 ;  /* 0x000000040a147825 */ /* 0x000fe400078e020e */
[----:B------:R-:W5:Y:S02]  /*0bf0*/  LDG.E R25, desc[UR6][R14.64] ;  /* 0x000000060e197981 */ /* 0x000f64000c1e1900 */
[----:B--2---:R-:W-:Y:S02]  /*0c00*/  FADD R26, R23, -R8 ;  /* 0x80000008171a7221 */ /* 0x004fe40000000000 */
[----:B------:R0:W2:Y:S02]  /*0c10*/  LDG.E R23, desc[UR6][R20.64] ;  /* 0x0000000614177981 */ /* 0x0000a4000c1e1900 */
[----:B------:R-:W-:Y:S01]  /*0c20*/  FFMA R18, R26, R26, R18 ;  /* 0x0000001a1a127223 */ /* 0x000fe20000000012 */
[----:B0-----:R-:W-:-:S04]  /*0c30*/  IMAD.WIDE R20, R10, 0x4, R20 ;  /* 0x000000040a147825 */ /* 0x001fc800078e0214 */
[----:B---3--:R-:W-:Y:S01]  /*0c40*/  FADD R16, R16, -R8 ;  /* 0x8000000810107221 */ /* 0x008fe20000000000 */
[----:B------:R4:W3:Y:S01]  /*0c50*/  LDG.E R26, desc[UR6][R20.64] ;  /* 0x00000006141a7981 */ /* 0x0008e2000c1e1900 */
[----:B------:R-:W-:-:S04]  /*0c60*/  IMAD.WIDE R14, R10, 0x4, R20 ;  /* 0x000000040a0e7825 */ /* 0x000fc800078e0214 */
[----:B------:R-:W-:Y:S01]  /*0c70*/  FFMA R18, R16, R16, R18 ;  /* 0x0000001010127223 */ /* 0x000fe20000000012 */
[----:B------:R0:W3:Y:S01]  /*0c80*/  LDG.E R28, desc[UR6][R14.64] ;  /* 0x000000060e1c7981 */ /* 0x0000e2000c1e1900 */
[----:B----4-:R-:W-:Y:S01]  /*0c90*/  FADD R21, R17, -R8 ;  /* 0x8000000811157221 */ /* 0x010fe20000000000 */
[----:B------:R-:W-:-:S04]  /*0ca0*/  IMAD.WIDE R16, R10, 0x4, R14 ;  /* 0x000000040a107825 */ /* 0x000fc800078e020e */
[----:B0-----:R-:W-:Y:S01]  /*0cb0*/  FFMA R14, R21, R21, R18 ;  /* 0x00000015150e7223 */ /* 0x001fe20000000012 */
[----:B-----5:R-:W-:Y:S01]  /*0cc0*/  FADD R21, R19, -R8 ;  /* 0x8000000813157221 */ /* 0x020fe20000000000 */
[C---:B------:R-:W-:Y:S01]  /*0cd0*/  IMAD.WIDE R18, R10.reuse, 0x4, R16 ;  /* 0x000000040a127825 */ /* 0x040fe200078e0210 */
[----:B------:R-:W4:Y:S03]  /*0ce0*/  LDG.E R15, desc[UR6][R16.64] ;  /* 0x00000006100f7981 */ /* 0x000f26000c1e1900 */
[----:B------:R-:W-:Y:S01]  /*0cf0*/  FFMA R14, R21, R21, R14 ;  /* 0x00000015150e7223 */ /* 0x000fe2000000000e */
[----:B------:R-:W-:Y:S01]  /*0d00*/  IMAD.WIDE R20, R10, 0x4, R18 ;  /* 0x000000040a147825 */ /* 0x000fe200078e0212 */
[----:B------:R-:W5:Y:S05]  /*0d10*/  LDG.E R17, desc[UR6][R18.64] ;  /* 0x0000000612117981 */ /* 0x000f6a000c1e1900 */
[----:B------:R-:W5:Y:S01]  /*0d20*/  LDG.E R21, desc[UR6][R20.64] ;  /* 0x0000000614157981 */ /* 0x000f62000c1e1900 */
[----:B------:R-:W-:-:S04]  /*0d30*/  FADD R11, R11, -R8 ;  /* 0x800000080b0b7221 */ /* 0x000fc80000000000 */
[----:B------:R-:W-:Y:S01]  /*0d40*/  FFMA R14, R11, R11, R14 ;  /* 0x0000000b0b0e7223 */ /* 0x000fe2000000000e */
[----:B------:R-:W-:-:S04]  /*0d50*/  FADD R11, R24, -R8 ;  /* 0x80000008180b7221 */ /* 0x000fc80000000000 */
[----:B------:R-:W-:Y:S01]  /*0d60*/  FFMA R14, R11, R11, R14 ;  /* 0x0000000b0b0e7223 */ /* 0x000fe2000000000e */
[--C-:B------:R-:W-:Y:S01]  /*0d70*/  FADD R11, R22, -R8.reuse ;  /* 0x80000008160b7221 */ /* 0x100fe20000000000 */
[----:B------:R-:W-:-:S03]  /*0d80*/  FADD R29, R29, -R8 ;  /* 0x800000081d1d7221 */ /* 0x000fc60000000000 */
[----:B------:R-:W-:Y:S01]  /*0d90*/  FFMA R14, R11, R11, R14 ;  /* 0x0000000b0b0e7223 */ /* 0x000fe2000000000e */
[----:B------:R-:W-:-:S03]  /*0da0*/  FADD R27, R27, -R8 ;  /* 0x800000081b1b7221 */ /* 0x000fc60000000000 */
[----:B------:R-:W-:Y:S01]  /*0db0*/  FFMA R14, R29, R29, R14 ;  /* 0x0000001d1d0e7223 */ /* 0x000fe2000000000e */
[----:B------:R-:W-:-:S03]  /*0dc0*/  FADD R25, R25, -R8 ;  /* 0x8000000819197221 */ /* 0x000fc60000000000 */
[----:B------:R-:W-:-:S04]  /*0dd0*/  FFMA R14, R27, R27, R14 ;  /* 0x0000001b1b0e7223 */ /* 0x000fc8000000000e */
[----:B------:R-:W-:Y:S01]  /*0de0*/  FFMA R14, R25, R25, R14 ;  /* 0x00000019190e7223 */ /* 0x000fe2000000000e */
[----:B------:R-:W-:-:S04]  /*0df0*/  IADD3 R12, PT, PT, R12, 0x10, RZ ;  /* 0x000000100c0c7810 */ /* 0x000fc80007ffe0ff */
[----:B------:R-:W-:Y:S02]  /*0e00*/  ISETP.NE.AND P0, PT, R12, RZ, PT ;  /* 0x000000ff0c00720c */ /* 0x000fe40003f05270 */
[----:B------:R-:W-:Y:S01]  /*0e10*/  LEA R13, R10, R13, 0x4 ;  /* 0x0000000d0a0d7211 */ /* 0x000fe200078e20ff */
[----:B--2---:R-:W-:-:S04]  /*0e20*/  FADD R23, R23, -R8 ;  /* 0x8000000817177221 */ /* 0x004fc80000000000 */
[----:B------:R-:W-:Y:S01]  /*0e30*/  FFMA R14, R23, R23, R14 ;  /* 0x00000017170e7223 */ /* 0x000fe2000000000e */
[----:B---3--:R-:W-:-:S04]  /*0e40*/  FADD R11, R26, -R8 ;  /* 0x800000081a0b7221 */ /* 0x008fc80000000000 */
[----:B------:R-:W-:Y:S01]  /*0e50*/  FFMA R14, R11, R11, R14 ;  /* 0x0000000b0b0e7223 */ /* 0x000fe2000000000e */
[----:B------:R-:W-:-:S04]  /*0e60*/  FADD R11, R28, -R8 ;  /* 0x800000081c0b7221 */ /* 0x000fc80000000000 */
[----:B------:R-:W-:Y:S01]  /*0e70*/  FFMA R14, R11, R11, R14 ;  /* 0x0000000b0b0e7223 */ /* 0x000fe2000000000e */
[----:B----4-:R-:W-:-:S04]  /*0e80*/  FADD R15, R15, -R8 ;  /* 0x800000080f0f7221 */ /* 0x010fc80000000000 */
[----:B------:R-:W-:Y:S01]  /*0e90*/  FFMA R14, R15, R15, R14 ;  /* 0x0000000f0f0e7223 */ /* 0x000fe2000000000e */
[----:B-----5:R-:W-:-:S04]  /*0ea0*/  FADD R17, R17, -R8 ;  /* 0x8000000811117221 */ /* 0x020fc80000000000 */
[----:B------:R-:W-:Y:S01]  /*0eb0*/  FFMA R14, R17, R17, R14 ;  /* 0x00000011110e7223 */ /* 0x000fe2000000000e */
[----:B------:R-:W-:-:S04]  /*0ec0*/  FADD R21, R21, -R8 ;  /* 0x8000000815157221 */ /* 0x000fc80000000000 */
[----:B------:R-:W-:Y:S01]  /*0ed0*/  FFMA R18, R21, R21, R14 ;  /* 0x0000001515127223 */ /* 0x000fe2000000000e */
[----:B------:R-:W-:Y:S06]  /*0ee0*/  @P0 BRA `(.L_x_11) ;  /* 0xfffffff800ec0947 */ /* 0x000fec000383ffff */
.L_x_10:
[----:B------:R-:W-:Y:S05]  /*0ef0*/  @!P1 BRA `(.L_x_12) ;  /* 0x0000000400349947 */ /* 0x000fea0003800000 */
[----:B------:R-:W0:Y:S01]  /*0f00*/  LDC R19, c[0x0][0x390] ;  /* 0x0000e400ff137b82 */ /* 0x000e220000000800 */
[----:B------:R-:W-:Y:S02]  /*0f10*/  ISETP.GE.U32.AND P0, PT, R6, 0x8, PT ;  /* 0x000000080600780c */ /* 0x000fe40003f06070 */
[----:B0-----:R-:W-:-:S04]  /*0f20*/  LOP3.LUT R24, R19, 0x7, RZ, 0xc0, !PT ;  /* 0x0000000713187812 */ /* 0x001fc800078ec0ff */
[----:B------:R-:W-:-:S07]  /*0f30*/  ISETP.NE.AND P1, PT, R24, RZ, PT ;  /* 0x000000ff1800720c */ /* 0x000fce0003f25270 */
[----:B------:R-:W-:Y:S06]  /*0f40*/  @!P0 BRA `(.L_x_13) ;  /* 0x00000000008c8947 */ /* 0x000fec0003800000 */
[----:B------:R-:W0:Y:S01]  /*0f50*/  LDC.64 R22, c[0x0][0x380] ;  /* 0x0000e000ff167b82 */ /* 0x000e220000000a00 */
[----:B------:R-:W-:-:S04]  /*0f60*/  IMAD R11, R9, R19, R2 ;  /* 0x00000013090b7224 */ /* 0x000fc800078e0202 */
[----:B0-----:R-:W-:-:S05]  /*0f70*/  IMAD.WIDE R22, R11, 0x4, R22 ;  /* 0x000000040b167825 */ /* 0x001fca00078e0216 */
[----:B------:R0:W2:Y:S01]  /*0f80*/  LDG.E R25, desc[UR6][R22.64] ;  /* 0x0000000616197981 */ /* 0x0000a2000c1e1900 */
[----:B------:R-:W-:-:S04]  /*0f90*/  IMAD.WIDE R26, R19, 0x4, R22 ;  /* 0x00000004131a7825 */ /* 0x000fc800078e0216 */
[C---:B------:R-:W-:Y:S02]  /*0fa0*/  IMAD.WIDE R16, R19.reuse, 0x4, R26 ;  /* 0x0000000413107825 */ /* 0x040fe400078e021a */
[----:B------:R-:W3:Y:S02]  /*0fb0*/  LDG.E R27, desc[UR6][R26.64] ;  /* 0x000000061a1b7981 */ /* 0x000ee4000c1e1900 */
[C---:B------:R-:W-:Y:S02]  /*0fc0*/  IMAD.WIDE R10, R19.reuse, 0x4, R16 ;  /* 0x00000004130a7825 */ /* 0x040fe400078e0210 */
[----:B------:R-:W4:Y:S02]  /*0fd0*/  LDG.E R17, desc[UR6][R16.64] ;  /* 0x0000000610117981 */ /* 0x000f24000c1e1900 */
[C---:B------:R-:W-:Y:S02]  /*0fe0*/  IMAD.WIDE R12, R19.reuse, 0x4, R10 ;  /* 0x00000004130c7825 */ /* 0x040fe400078e020a */
[----:B------:R-:W5:Y:S02]  /*0ff0*/  LDG.E R11, desc[UR6][R10.64] ;  /* 0x000000060a0b7981 */ /* 0x000f64000c1e1900 */
[----:B------:R-:W-:-:S02]  /*1000*/  IMAD.WIDE R14, R19, 0x4, R12 ;  /* 0x00000004130e7825 */ /* 0x000fc400078e020c */
[----:B------:R-:W5:Y:S02]  /*1010*/  LDG.E R13, desc[UR6][R12.64] ;  /* 0x000000060c0d7981 */ /* 0x000f64000c1e1900 */
[C---:B------:R-:W-:Y:S02]  /*1020*/  IMAD.WIDE R20, R19.reuse, 0x4, R14 ;  /* 0x0000000413147825 */ /* 0x040fe400078e020e */
[----:B------:R-:W5:Y:S02]  /*1030*/  LDG.E R15, desc[UR6][R14.64] ;  /* 0x000000060e0f7981 */ /* 0x000f64000c1e1900 */
[----:B0-----:R-:W-:Y:S02]  /*1040*/  IMAD.WIDE R22, R19, 0x4, R20 ;  /* 0x0000000413167825 */ /* 0x001fe400078e0214 */
[----:B------:R-:W5:Y:S04]  /*1050*/  LDG.E R29, desc[UR6][R20.64] ;  /* 0x00000006141d7981 */ /* 0x000f68000c1e1900 */
[----:B------:R-:W5:Y:S01]  /*1060*/  LDG.E R23, desc[UR6][R22.64] ;  /* 0x0000000616177981 */ /* 0x000f62000c1e1900 */
[----:B------:R-:W-:Y:S01]  /*1070*/  IADD3 R9, PT, PT, R9, 0x8, RZ ;  /* 0x0000000809097810 */ /* 0x000fe20007ffe0ff */
[----:B--2---:R-:W-:-:S04]  /*1080*/  FADD R25, R25, -R8 ;  /* 0x8000000819197221 */ /* 0x004fc80000000000 */
[----:B------:R-:W-:Y:S01]  /*1090*/  FFMA R18, R25, R25, R18 ;  /* 0x0000001919127223 */ /* 0x000fe20000000012 */
[----:B---3--:R-:W-:-:S04]  /*10a0*/  FADD R27, R27, -R8 ;  /* 0x800000081b1b7221 */ /* 0x008fc80000000000 */
[----:B------:R-:W-:Y:S01]  /*10b0*/  FFMA R18, R27, R27, R18 ;  /* 0x0000001b1b127223 */ /* 0x000fe20000000012 */
[----:B----4-:R-:W-:-:S04]  /*10c0*/  FADD R17, R17, -R8 ;  /* 0x8000000811117221 */ /* 0x010fc80000000000 */
[----:B------:R-:W-:Y:S01]  /*10d0*/  FFMA R18, R17, R17, R18 ;  /* 0x0000001111127223 */ /* 0x000fe20000000012 */
[----:B-----5:R-:W-:-:S04]  /*10e0*/  FADD R11, R11, -R8 ;  /* 0x800000080b0b7221 */ /* 0x020fc80000000000 */
[----:B------:R-:W-:Y:S01]  /*10f0*/  FFMA R18, R11, R11, R18 ;  /* 0x0000000b0b127223 */ /* 0x000fe20000000012 */
[----:B------:R-:W-:-:S04]  /*1100*/  FADD R13, R13, -R8 ;  /* 0x800000080d0d7221 */ /* 0x000fc80000000000 */
[----:B------:R-:W-:Y:S01]  /*1110*/  FFMA R18, R13, R13, R18 ;  /* 0x0000000d0d127223 */ /* 0x000fe20000000012 */
[----:B------:R-:W-:-:S04]  /*1120*/  FADD R15, R15, -R8 ;  /* 0x800000080f0f7221 */ /* 0x000fc80000000000 */
[----:B------:R-:W-:Y:S01]  /*1130*/  FFMA R18, R15, R15, R18 ;  /* 0x0000000f0f127223 */ /* 0x000fe20000000012 */
[----:B------:R-:W-:-:S04]  /*1140*/  FADD R29, R29, -R8 ;  /* 0x800000081d1d7221 */ /* 0x000fc80000000000 */
[----:B------:R-:W-:Y:S01]  /*1150*/  FFMA R18, R29, R29, R18 ;  /* 0x0000001d1d127223 */ /* 0x000fe20000000012 */
[----:B------:R-:W-:-:S04]  /*1160*/  FADD R23, R23, -R8 ;  /* 0x8000000817177221 */ /* 0x000fc80000000000 */
[----:B------:R-:W-:-:S07]  /*1170*/  FFMA R18, R23, R23, R18 ;  /* 0x0000001717127223 */ /* 0x000fce0000000012 */
.L_x_13:
[----:B------:R-:W-:Y:S05]  /*1180*/  @!P1 BRA `(.L_x_12) ;  /* 0x0000000000909947 */ /* 0x000fea0003800000 */
[----:B------:R-:W-:Y:S02]  /*1190*/  ISETP.GE.U32.AND P0, PT, R24, 0x4, PT ;  /* 0x000000041800780c */ /* 0x000fe40003f06070 */
[----:B------:R-:W-:-:S04]  /*11a0*/  LOP3.LUT R6, R19, 0x3, RZ, 0xc0, !PT ;  /* 0x0000000313067812 */ /* 0x000fc800078ec0ff */
[----:B------:R-:W-:-:S07]  /*11b0*/  ISETP.NE.AND P1, PT, R6, RZ, PT ;  /* 0x000000ff0600720c */ /* 0x000fce0003f25270 */
[----:B------:R-:W-:Y:S06]  /*11c0*/  @!P0 BRA `(.L_x_14) ;  /* 0x00000000004c8947 */ /* 0x000fec0003800000 */
[----:B------:R-:W0:Y:S01]  /*11d0*/  LDC.64 R10, c[0x0][0x380] ;  /* 0x0000e000ff0a7b82 */ /* 0x000e220000000a00 */
[----:B------:R-:W-:-:S04]  /*11e0*/  IMAD R13, R9, R19, R2 ;  /* 0x00000013090d7224 */ /* 0x000fc800078e0202 */
[----:B0-----:R-:W-:-:S04]  /*11f0*/  IMAD.WIDE R12, R13, 0x4, R10 ;  /* 0x000000040d0c7825 */ /* 0x001fc800078e020a */
[C---:B------:R-:W-:Y:S02]  /*1200*/  IMAD.WIDE R14, R19.reuse, 0x4, R12 ;  /* 0x00000004130e7825 */ /* 0x040fe400078e020c */
[----:B------:R-:W2:Y:S02]  /*1210*/  LDG.E R13, desc[UR6][R12.64] ;  /* 0x000000060c0d7981 */ /* 0x000ea4000c1e1900 */
[C---:B------:R-:W-:Y:S02]  /*1220*/  IMAD.WIDE R10, R19.reuse, 0x4, R14 ;  /* 0x00000004130a7825 */ /* 0x040fe400078e020e */
[----:B------:R-:W3:Y:S02]  /*1230*/  LDG.E R15, desc[UR6][R14.64] ;  /* 0x000000060e0f7981 */ /* 0x000ee4000c1e1900 */
[----:B------:R-:W-:Y:S02]  /*1240*/  IMAD.WIDE R16, R19, 0x4, R10 ;  /* 0x0000000413107825 */ /* 0x000fe400078e020a */
[----:B------:R-:W4:Y:S04]  /*1250*/  LDG.E R23, desc[UR6][R10.64] ;  /* 0x000000060a177981 */ /* 0x000f28000c1e1900 */
        /* <DEDUP_REMOVED lines=9> */
[----:B------:R-:W-:-:S07]  /*12f0*/  FFMA R18, R13, R13, R18 ;  /* 0x0000000d0d127223 */ /* 0x000fce0000000012 */
.L_x_14:
[----:B------:R-:W-:Y:S05]  /*1300*/  @!P1 BRA `(.L_x_12) ;  /* 0x0000000000309947 */ /* 0x000fea0003800000 */
[----:B------:R-:W0:Y:S01]  /*1310*/  LDC.64 R10, c[0x0][0x380] ;  /* 0x0000e000ff0a7b82 */ /* 0x000e220000000a00 */
[----:B------:R-:W-:Y:S01]  /*1320*/  IMAD R3, R9, R19, R3 ;  /* 0x0000001309037224 */ /* 0x000fe200078e0203 */
[----:B------:R-:W-:-:S04]  /*1330*/  IADD3 R6, PT, PT, -R6, RZ, RZ ;  /* 0x000000ff06067210 */ /* 0x000fc80007ffe1ff */
[----:B------:R-:W-:-:S07]  /*1340*/  LEA R0, R0, R3, 0x4 ;  /* 0x0000000300007211 */ /* 0x000fce00078e20ff */
.L_x_15:
[----:B0-----:R-:W-:-:S06]  /*1350*/  IMAD.WIDE R2, R0, 0x4, R10 ;  /* 0x0000000400027825 */ /* 0x001fcc00078e020a */
[----:B------:R-:W2:Y:S01]  /*1360*/  LDG.E R3, desc[UR6][R2.64] ;  /* 0x0000000602037981 */ /* 0x000ea2000c1e1900 */
[----:B------:R-:W-:Y:S02]  /*1370*/  IADD3 R6, PT, PT, R6, 0x1, RZ ;  /* 0x0000000106067810 */ /* 0x000fe40007ffe0ff */
[----:B------:R-:W-:Y:S02]  /*1380*/  IADD3 R0, PT, PT, R0, R19, RZ ;  /* 0x0000001300007210 */ /* 0x000fe40007ffe0ff */
[----:B------:R-:W-:Y:S01]  /*1390*/  ISETP.NE.AND P0, PT, R6, RZ, PT ;  /* 0x000000ff0600720c */ /* 0x000fe20003f05270 */
[----:B--2---:R-:W-:-:S04]  /*13a0*/  FADD R9, R3, -R8 ;  /* 0x8000000803097221 */ /* 0x004fc80000000000 */
[----:B------:R-:W-:-:S08]  /*13b0*/  FFMA R18, R9, R9, R18 ;  /* 0x0000000909127223 */ /* 0x000fd00000000012 */
[----:B------:R-:W-:Y:S05]  /*13c0*/  @P0 BRA `(.L_x_15) ;  /* 0xfffffffc00e00947 */ /* 0x000fea000383ffff */
.L_x_12:
[----:B------:R-:W0:Y:S01]  /*13d0*/  MUFU.RCP R0, R7 ;  /* 0x0000000700007308 */ /* 0x000e220000001000 */
[----:B------:R-:W-:Y:S07]  /*13e0*/  BSSY.RECONVERGENT B0, `(.L_x_16) ;  /* 0x000000c000007945 */ /* 0x000fee0003800200 */
[----:B------:R-:W1:Y:S01]  /*13f0*/  FCHK P0, R18, R7 ;  /* 0x0000000712007302 */ /* 0x000e620000000000 */
[----:B0-----:R-:W-:-:S04]  /*1400*/  FFMA R3, -R7, R0, 1 ;  /* 0x3f80000007037423 */ /* 0x001fc80000000100 */
[----:B------:R-:W-:-:S04]  /*1410*/  FFMA R3, R0, R3, R0 ;  /* 0x0000000300037223 */ /* 0x000fc80000000000 */
[----:B------:R-:W-:-:S04]  /*1420*/  FFMA R0, R3, R18, RZ ;  /* 0x0000001203007223 */ /* 0x000fc800000000ff */
[----:B------:R-:W-:-:S04]  /*1430*/  FFMA R9, -R7, R0, R18 ;  /* 0x0000000007097223 */ /* 0x000fc80000000112 */
[----:B------:R-:W-:Y:S01]  /*1440*/  FFMA R0, R3, R9, R0 ;  /* 0x0000000903007223 */ /* 0x000fe20000000000 */
[----:B-1----:R-:W-:Y:S06]  /*1450*/  @!P0 BRA `(.L_x_17) ;  /* 0x0000000000108947 */ /* 0x002fec0003800000 */
[----:B------:R-:W-:Y:S02]  /*1460*/  MOV R10, R18 ;  /* 0x00000012000a7202 */ /* 0x000fe40000000f00 */
[----:B------:R-:W-:-:S07]  /*1470*/  MOV R12, 0x1490 ;  /* 0x00001490000c7802 */ /* 0x000fce0000000f00 */
[----:B------:R-:W-:Y:S05]  /*1480*/  CALL.REL.NOINC `($__internal_1_$__cuda_sm3x_div_rn_noftz_f32_slowpath) ;  /* 0x0000000000e07944 */ /* 0x000fea0003c00000 */
[----:B------:R-:W-:-:S07]  /*1490*/  MOV R0, R9 ;  /* 0x0000000900007202 */ /* 0x000fce0000000f00 */
.L_x_17:
[----:B------:R-:W-:Y:S05]  /*14a0*/  BSYNC.RECONVERGENT B0 ;  /* 0x0000000000007941 */ /* 0x000fea0003800200 */
.L_x_16:
[----:B------:R-:W-:Y:S01]  /*14b0*/  IADD3 R2, PT, PT, R0, -0xd000000, RZ ;  /* 0xf300000000027810 */ /* 0x000fe20007ffe0ff */
[----:B------:R0:W1:Y:S01]  /*14c0*/  MUFU.RSQ R3, R0 ;  /* 0x0000000000037308 */ /* 0x0000620000001400 */
[----:B------:R-:W-:Y:S02]  /*14d0*/  BSSY.RECONVERGENT B0, `(.L_x_18) ;  /* 0x000000a000007945 */ /* 0x000fe40003800200 */
[----:B------:R-:W-:-:S13]  /*14e0*/  ISETP.GT.U32.AND P0, PT, R2, 0x727fffff, PT ;  /* 0x727fffff0200780c */ /* 0x000fda0003f04070 */
[----:B0-----:R-:W-:Y:S05]  /*14f0*/  @!P0 BRA `(.L_x_19) ;  /* 0x00000000000c8947 */ /* 0x001fea0003800000 */
[----:B------:R-:W-:-:S07]  /*1500*/  MOV R10, 0x1520 ;  /* 0x00001520000a7802 */ /* 0x000fce0000000f00 */
[----:B-1----:R-:W-:Y:S05]  /*1510*/  CALL.REL.NOINC `($__internal_0_$__cuda_sm20_sqrt_rn_f32_slowpath) ;  /* 0x0000000000607944 */ /* 0x002fea0003c00000 */
[----:B------:R-:W-:Y:S05]  /*1520*/  BRA `(.L_x_20) ;  /* 0x0000000000107947 */ /* 0x000fea0003800000 */
.L_x_19:
[C---:B-1----:R-:W-:Y:S01]  /*1530*/  FMUL.FTZ R7, R3.reuse, R0 ;  /* 0x0000000003077220 */ /* 0x042fe20000410000 */
[----:B------:R-:W-:-:S03]  /*1540*/  FMUL.FTZ R2, R3, 0.5 ;  /* 0x3f00000003027820 */ /* 0x000fc60000410000 */
[----:B------:R-:W-:-:S04]  /*1550*/  FFMA R0, -R7, R7, R0 ;  /* 0x0000000707007223 */ /* 0x000fc80000000100 */
[----:B------:R-:W-:-:S07]  /*1560*/  FFMA R7, R0, R2, R7 ;  /* 0x0000000200077223 */ /* 0x000fce0000000007 */
.L_x_20:
[----:B------:R-:W-:Y:S05]  /*1570*/  BSYNC.RECONVERGENT B0 ;  /* 0x0000000000007941 */ /* 0x000fea0003800200 */
.L_x_18:
[----:B------:R-:W0:Y:S01]  /*1580*/  LDS R5, [R5] ;  /* 0x0000000005057984 */ /* 0x000e220000000800 */
[----:B------:R-:W1:Y:S01]  /*1590*/  MUFU.RCP R0, R7 ;  /* 0x0000000700007308 */ /* 0x000e620000001000 */
[----:B------:R-:W-:Y:S01]  /*15a0*/  BSSY.RECONVERGENT B0, `(.L_x_21) ;  /* 0x000000b000007945 */ /* 0x000fe20003800200 */
[----:B-1----:R-:W-:-:S04]  /*15b0*/  FFMA R3, R0, -R7, 1 ;  /* 0x3f80000000037423 */ /* 0x002fc80000000807 */
[----:B------:R-:W-:Y:S01]  /*15c0*/  FFMA R3, R0, R3, R0 ;  /* 0x0000000300037223 */ /* 0x000fe20000000000 */
[----:B0-----:R-:W-:-:S04]  /*15d0*/  FADD R10, R5, -R8 ;  /* 0x80000008050a7221 */ /* 0x001fc80000000000 */
[----:B------:R-:W0:Y:S01]  /*15e0*/  FCHK P0, R10, R7 ;  /* 0x000000070a007302 */ /* 0x000e220000000000 */
[----:B------:R-:W-:-:S04]  /*15f0*/  FFMA R0, R10, R3, RZ ;  /* 0x000000030a007223 */ /* 0x000fc800000000ff */
[----:B------:R-:W-:-:S04]  /*1600*/  FFMA R2, R0, -R7, R10 ;  /* 0x8000000700027223 */ /* 0x000fc8000000000a */
[----:B------:R-:W-:Y:S01]  /*1610*/  FFMA R9, R3, R2, R0 ;  /* 0x0000000203097223 */ /* 0x000fe20000000000 */
[----:B0-----:R-:W-:Y:S06]  /*1620*/  @!P0 BRA `(.L_x_22) ;  /* 0x0000000000088947 */ /* 0x001fec0003800000 */
[----:B------:R-:W-:-:S07]  /*1630*/  MOV R12, 0x1650 ;  /* 0x00001650000c7802 */ /* 0x000fce0000000f00 */
[----:B------:R-:W-:Y:S05]  /*1640*/  CALL.REL.NOINC `($__internal_1_$__cuda_sm3x_div_rn_noftz_f32_slowpath) ;  /* 0x0000000000707944 */ /* 0x000fea0003c00000 */
.L_x_22:
[----:B------:R-:W-:Y:S05]  /*1650*/  BSYNC.RECONVERGENT B0 ;  /* 0x0000000000007941 */ /* 0x000fea0003800200 */
.L_x_21:
[----:B------:R-:W0:Y:S02]  /*1660*/  LDC.64 R2, c[0x0][0x388] ;  /* 0x0000e200ff027b82 */ /* 0x000e240000000a00 */
[----:B0-----:R-:W-:-:S05]  /*1670*/  IMAD.WIDE R4, R4, 0x4, R2 ;  /* 0x0000000404047825 */ /* 0x001fca00078e0202 */
[----:B------:R-:W-:Y:S01]  /*1680*/  STG.E desc[UR6][R4.64], R9 ;  /* 0x0000000904007986 */ /* 0x000fe2000c101906 */
[----:B------:R-:W-:Y:S05]  /*1690*/  EXIT ;  /* 0x000000000000794d */ /* 0x000fea0003800000 */
        .weak           $__internal_0_$__cuda_sm20_sqrt_rn_f32_slowpath
        .type           $__internal_0_$__cuda_sm20_sqrt_rn_f32_slowpath,@function
        .size           $__internal_0_$__cuda_sm20_sqrt_rn_f32_slowpath,($__internal_1_$__cuda_sm3x_div_rn_noftz_f32_slowpath - $__internal_0_$__cuda_sm20_sqrt_rn_f32_slowpath)
$__internal_0_$__cuda_sm20_sqrt_rn_f32_slowpath:
[----:B------:R-:W-:-:S13]  /*16a0*/  LOP3.LUT P0, RZ, R0, 0x7fffffff, RZ, 0xc0, !PT ;  /* 0x7fffffff00ff7812 */ /* 0x000fda000780c0ff */
[----:B------:R-:W-:Y:S01]  /*16b0*/  @!P0 MOV R2, R0 ;  /* 0x0000000000028202 */ /* 0x000fe20000000f00 */
[----:B------:R-:W-:Y:S06]  /*16c0*/  @!P0 BRA `(.L_x_23) ;  /* 0x0000000000408947 */ /* 0x000fec0003800000 */
[----:B------:R-:W-:-:S13]  /*16d0*/  FSETP.GEU.FTZ.AND P0, PT, R0, RZ, PT ;  /* 0x000000ff0000720b */ /* 0x000fda0003f1e000 */
[----:B------:R-:W-:Y:S01]  /*16e0*/  @!P0 MOV R2, 0x7fffffff ;  /* 0x7fffffff00028802 */ /* 0x000fe20000000f00 */
[----:B------:R-:W-:Y:S06]  /*16f0*/  @!P0 BRA `(.L_x_23) ;  /* 0x0000000000348947 */ /* 0x000fec0003800000 */
[----:B------:R-:W-:-:S13]  /*1700*/  FSETP.GTU.FTZ.AND P0, PT, |R0|, +INF , PT ;  /* 0x7f8000000000780b */ /* 0x000fda0003f1c200 */
[----:B------:R-:W-:Y:S01]  /*1710*/  @P0 FADD.FTZ R2, R0, 1 ;  /* 0x3f80000000020421 */ /* 0x000fe20000010000 */
[----:B------:R-:W-:Y:S06]  /*1720*/  @P0 BRA `(.L_x_23) ;  /* 0x0000000000280947 */ /* 0x000fec0003800000 */
[----:B------:R-:W-:-:S13]  /*1730*/  FSETP.NEU.FTZ.AND P0, PT, |R0|, +INF , PT ;  /* 0x7f8000000000780b */ /* 0x000fda0003f1d200 */
[----:B------:R-:W-:-:S04]  /*1740*/  @P0 FFMA R3, R0, 1.84467440737095516160e+19, RZ ;  /* 0x5f80000000030823 */ /* 0x000fc800000000ff */
[----:B------:R-:W0:Y:S02]  /*1750*/  @P0 MUFU.RSQ R2, R3 ;  /* 0x0000000300020308 */ /* 0x000e240000001400 */
[----:B0-----:R-:W-:Y:S01]  /*1760*/  @P0 FMUL.FTZ R6, R3, R2 ;  /* 0x0000000203060220 */ /* 0x001fe20000410000 */
[----:B------:R-:W-:Y:S01]  /*1770*/  @P0 FMUL.FTZ R9, R2, 0.5 ;  /* 0x3f00000002090820 */ /* 0x000fe20000410000 */
[----:B------:R-:W-:Y:S02]  /*1780*/  @!P0 MOV R2, R0 ;  /* 0x0000000000028202 */ /* 0x000fe40000000f00 */
[----:B------:R-:W-:-:S04]  /*1790*/  @P0 FADD.FTZ R7, -R6, -RZ ;  /* 0x800000ff06070221 */ /* 0x000fc80000010100 */
[----:B------:R-:W-:-:S04]  /*17a0*/  @P0 FFMA R7, R6, R7, R3 ;  /* 0x0000000706070223 */ /* 0x000fc80000000003 */
[----:B------:R-:W-:-:S04]  /*17b0*/  @P0 FFMA R7, R7, R9, R6 ;  /* 0x0000000907070223 */ /* 0x000fc80000000006 */
[----:B------:R-:W-:-:S07]  /*17c0*/  @P0 FMUL.FTZ R2, R7, 2.3283064365386962891e-10 ;  /* 0x2f80000007020820 */ /* 0x000fce0000410000 */
.L_x_23:
[----:B------:R-:W-:Y:S01]  /*17d0*/  HFMA2 R3, -RZ, RZ, 0, 0 ;  /* 0x00000000ff037431 */ /* 0x000fe200000001ff */
[----:B------:R-:W-:Y:S02]  /*17e0*/  MOV R7, R2 ;  /* 0x0000000200077202 */ /* 0x000fe40000000f00 */
[----:B------:R-:W-:-:S04]  /*17f0*/  MOV R2, R10 ;  /* 0x0000000a00027202 */ /* 0x000fc80000000f00 */
[----:B------:R-:W-:Y:S05]  /*1800*/  RET.REL.NODEC R2 `(_Z19normalizeColsSharedPKfPfi) ;  /* 0xffffffe402fc7950 */ /* 0x000fea0003c3ffff */
        .weak           $__internal_1_$__cuda_sm3x_div_rn_noftz_f32_slowpath
        .type           $__internal_1_$__cuda_sm3x_div_rn_noftz_f32_slowpath,@function
        .size           $__internal_1_$__cuda_sm3x_div_rn_noftz_f32_slowpath,(.L_x_73 - $__internal_1_$__cuda_sm3x_div_rn_noftz_f32_slowpath)
$__internal_1_$__cuda_sm3x_div_rn_noftz_f32_slowpath:
[----:B------:R-:W-:Y:S01]  /*1810*/  SHF.R.U32.HI R13, RZ, 0x17, R7 ;  /* 0x00000017ff0d7819 */ /* 0x000fe20000011607 */
[----:B------:R-:W-:Y:S01]  /*1820*/  BSSY.RECONVERGENT B1, `(.L_x_24) ;  /* 0x0000063000017945 */ /* 0x000fe20003800200 */
[----:B------:R-:W-:Y:S02]  /*1830*/  SHF.R.U32.HI R9, RZ, 0x17, R10 ;  /* 0x00000017ff097819 */ /* 0x000fe4000001160a */
[----:B------:R-:W-:Y:S02]  /*1840*/  LOP3.LUT R13, R13, 0xff, RZ, 0xc0, !PT ;  /* 0x000000ff0d0d7812 */ /* 0x000fe400078ec0ff */
[----:B------:R-:W-:Y:S02]  /*1850*/  LOP3.LUT R17, R9, 0xff, RZ, 0xc0, !PT ;  /* 0x000000ff09117812 */ /* 0x000fe400078ec0ff */
[----:B------:R-:W-:Y:S02]  /*1860*/  IADD3 R15, PT, PT, R13, -0x1, RZ ;  /* 0xffffffff0d0f7810 */ /* 0x000fe40007ffe0ff */
[----:B------:R-:W-:-:S02]  /*1870*/  IADD3 R14, PT, PT, R17, -0x1, RZ ;  /* 0xffffffff110e7810 */ /* 0x000fc40007ffe0ff */
[----:B------:R-:W-:Y:S02]  /*1880*/  ISETP.GT.U32.AND P0, PT, R15, 0xfd, PT ;  /* 0x000000fd0f00780c */ /* 0x000fe40003f04070 */
[----:B------:R-:W-:Y:S02]  /*1890*/  MOV R9, R7 ;  /* 0x0000000700097202 */ /* 0x000fe40000000f00 */
[----:B------:R-:W-:-:S13]  /*18a0*/  ISETP.GT.U32.OR P0, PT, R14, 0xfd, P0 ;  /* 0x000000fd0e00780c */ /* 0x000fda0000704470 */
[----:B------:R-:W-:Y:S01]  /*18b0*/  @!P0 MOV R11, RZ ;  /* 0x000000ff000b8202 */ /* 0x000fe20000000f00 */
[----:B------:R-:W-:Y:S06]  /*18c0*/  @!P0 BRA `(.L_x_25) ;  /* 0x00000000005c8947 */ /* 0x000fec0003800000 */
[----:B------:R-:W-:Y:S02]  /*18d0*/  FSETP.GTU.FTZ.AND P0, PT, |R10|, +INF , PT ;  /* 0x7f8000000a00780b */ /* 0x000fe40003f1c200 */
[----:B------:R-:W-:-:S04]  /*18e0*/  FSETP.GTU.FTZ.AND P1, PT, |R7|, +INF , PT ;  /* 0x7f8000000700780b */ /* 0x000fc80003f3c200 */
[----:B------:R-:W-:-:S13]  /*18f0*/  PLOP3.LUT P0, PT, P0, P1, PT, 0xf8, 0x8f ;  /* 0x00000000008f781c */ /* 0x000fda0000703f70 */
[----:B------:R-:W-:Y:S05]  /*1900*/  @P0 BRA `(.L_x_26) ;  /* 0x00000004004c0947 */ /* 0x000fea0003800000 */
[----:B------:R-:W-:-:S13]  /*1910*/  LOP3.LUT P0, RZ, R9, 0x7fffffff, R10, 0xc8, !PT ;  /* 0x7fffffff09ff7812 */ /* 0x000fda000780c80a */
[----:B------:R-:W-:Y:S05]  /*1920*/  @!P0 BRA `(.L_x_27) ;  /* 0x00000004003c8947 */ /* 0x000fea0003800000 */
[C---:B------:R-:W-:Y:S02]  /*1930*/  FSETP.NEU.FTZ.AND P3, PT, |R10|.reuse, +INF , PT ;  /* 0x7f8000000a00780b */ /* 0x040fe40003f7d200 */
[----:B------:R-:W-:Y:S02]  /*1940*/  FSETP.NEU.FTZ.AND P1, PT, |R7|, +INF , PT ;  /* 0x7f8000000700780b */ /* 0x000fe40003f3d200 */
[----:B------:R-:W-:-:S11]  /*1950*/  FSETP.NEU.FTZ.AND P0, PT, |R10|, +INF , PT ;  /* 0x7f8000000a00780b */ /* 0x000fd60003f1d200 */
[----:B------:R-:W-:Y:S05]  /*1960*/  @!P1 BRA !P3, `(.L_x_27) ;  /* 0x00000004002c9947 */ /* 0x000fea0005800000 */
[----:B------:R-:W-:-:S04]  /*1970*/  LOP3.LUT P3, RZ, R10, 0x7fffffff, RZ, 0xc0, !PT ;  /* 0x7fffffff0aff7812 */ /* 0x000fc8000786c0ff */
[----:B------:R-:W-:-:S13]  /*1980*/  PLOP3.LUT P1, PT, P1, P3, PT, 0x2f, 0xf2 ;  /* 0x0000000000f2781c */ /* 0x000fda0000f26577 */
[----:B------:R-:W-:Y:S05]  /*1990*/  @P1 BRA `(.L_x_28) ;  /* 0x0000000400181947 */ /* 0x000fea0003800000 */
[----:B------:R-:W-:-:S04]  /*19a0*/  LOP3.LUT P1, RZ, R9, 0x7fffffff, RZ, 0xc0, !PT ;  /* 0x7fffffff09ff7812 */ /* 0x000fc8000782c0ff */
[----:B------:R-:W-:-:S13]  /*19b0*/  PLOP3.LUT P0, PT, P0, P1, PT, 0x2f, 0xf2 ;  /* 0x0000000000f2781c */ /* 0x000fda0000702577 */
[----:B------:R-:W-:Y:S05]  /*19c0*/  @P0 BRA `(.L_x_29) ;  /* 0x0000000400000947 */ /* 0x000fea0003800000 */
[----:B------:R-:W-:Y:S02]  /*19d0*/  ISETP.GE.AND P0, PT, R14, RZ, PT ;  /* 0x000000ff0e00720c */ /* 0x000fe40003f06270 */
[----:B------:R-:W-:-:S11]  /*19e0*/  ISETP.GE.AND P1, PT, R15, RZ, PT ;  /* 0x000000ff0f00720c */ /* 0x000fd60003f26270 */
[----:B------:R-:W-:Y:S01]  /*19f0*/  @P0 MOV R11, RZ ;  /* 0x000000ff000b0202 */ /* 0x000fe20000000f00 */
[----:B------:R-:W-:Y:S01]  /*1a00*/  @!P0 FFMA R10, R10, 1.84467440737095516160e+19, RZ ;  /* 0x5f8000000a0a8823 */ /* 0x000fe200000000ff */
[----:B------:R-:W-:Y:S01]  /*1a10*/  @!P0 MOV R11, 0xffffffc0 ;  /* 0xffffffc0000b8802 */ /* 0x000fe20000000f00 */
[----:B------:R-:W-:-:S03]  /*1a20*/  @!P1 FFMA R9, R7, 1.84467440737095516160e+19, RZ ;  /* 0x5f80000007099823 */ /* 0x000fc600000000ff */
[----:B------:R-:W-:-:S07]  /*1a30*/  @!P1 IADD3 R11, PT, PT, R11, 0x40, RZ ;  /* 0x000000400b0b9810 */ /* 0x000fce0007ffe0ff */
.L_x_25:
[----:B------:R-:W-:Y:S01]  /*1a40*/  LEA R14, R13, 0xc0800000, 0x17 ;  /* 0xc08000000d0e7811 */ /* 0x000fe200078eb8ff */
[----:B------:R-:W-:Y:S03]  /*1a50*/  BSSY.RECONVERGENT B2, `(.L_x_30) ;  /* 0x0000036000027945 */ /* 0x000fe60003800200 */
[----:B------:R-:W-:Y:S02]  /*1a60*/  IADD3 R15, PT, PT, -R14, R9, RZ ;  /* 0x000000090e0f7210 */ /* 0x000fe40007ffe1ff */
[----:B------:R-:W-:Y:S02]  /*1a70*/  IADD3 R14, PT, PT, R17, -0x7f, RZ ;  /* 0xffffff81110e7810 */ /* 0x000fe40007ffe0ff */
[----:B------:R-:W0:Y:S01]  /*1a80*/  MUFU.RCP R16, R15 ;  /* 0x0000000f00107308 */ /* 0x000e220000001000 */
[----:B------:R-:W-:Y:S02]  /*1a90*/  FADD.FTZ R18, -R15, -RZ ;  /* 0x800000ff0f127221 */ /* 0x000fe40000010100 */
[C---:B------:R-:W-:Y:S01]  /*1aa0*/  IMAD R9, R14.reuse, -0x800000, R10 ;  /* 0xff8000000e097824 */ /* 0x040fe200078e020a */
[----:B------:R-:W-:-:S04]  /*1ab0*/  IADD3 R14, PT, PT, R14, 0x7f, -R13 ;  /* 0x0000007f0e0e7810 */ /* 0x000fc80007ffe80d */
[----:B------:R-:W-:Y:S01]  /*1ac0*/  IADD3 R14, PT, PT, R14, R11, RZ ;  /* 0x0000000b0e0e7210 */ /* 0x000fe20007ffe0ff */
[----:B0-----:R-:W-:-:S04]  /*1ad0*/  FFMA R17, R16, R18, 1 ;  /* 0x3f80000010117423 */ /* 0x001fc80000000012 */
[----:B------:R-:W-:-:S04]  /*1ae0*/  FFMA R19, R16, R17, R16 ;  /* 0x0000001110137223 */ /* 0x000fc80000000010 */
[----:B------:R-:W-:-:S04]  /*1af0*/  FFMA R10, R9, R19, RZ ;  /* 0x00000013090a7223 */ /* 0x000fc800000000ff */
[----:B------:R-:W-:-:S04]  /*1b00*/  FFMA R17, R18, R10, R9 ;  /* 0x0000000a12117223 */ /* 0x000fc80000000009 */
[----:B------:R-:W-:-:S04]  /*1b10*/  FFMA R16, R19, R17, R10 ;  /* 0x0000001113107223 */ /* 0x000fc8000000000a */
[----:B------:R-:W-:-:S04]  /*1b20*/  FFMA R17, R18, R16, R9 ;  /* 0x0000001012117223 */ /* 0x000fc80000000009 */
[----:B------:R-:W-:-:S05]  /*1b30*/  FFMA R9, R19, R17, R16 ;  /* 0x0000001113097223 */ /* 0x000fca0000000010 */
[----:B------:R-:W-:-:S04]  /*1b40*/  SHF.R.U32.HI R10, RZ, 0x17, R9 ;  /* 0x00000017ff0a7819 */ /* 0x000fc80000011609 */
[----:B------:R-:W-:-:S04]  /*1b50*/  LOP3.LUT R10, R10, 0xff, RZ, 0xc0, !PT ;  /* 0x000000ff0a0a7812 */ /* 0x000fc800078ec0ff */
[----:B------:R-:W-:-:S04]  /*1b60*/  IADD3 R15, PT, PT, R10, R14, RZ ;  /* 0x0000000e0a0f7210 */ /* 0x000fc80007ffe0ff */
[----:B------:R-:W-:-:S04]  /*1b70*/  IADD3 R10, PT, PT, R15, -0x1, RZ ;  /* 0xffffffff0f0a7810 */ /* 0x000fc80007ffe0ff */
[----:B------:R-:W-:-:S13]  /*1b80*/  ISETP.GE.U32.AND P0, PT, R10, 0xfe, PT ;  /* 0x000000fe0a00780c */ /* 0x000fda0003f06070 */
[----:B------:R-:W-:Y:S05]  /*1b90*/  @!P0 BRA `(.L_x_31) ;  /* 0x0000000000808947 */ /* 0x000fea0003800000 */
[----:B------:R-:W-:-:S13]  /*1ba0*/  ISETP.GT.AND P0, PT, R15, 0xfe, PT ;  /* 0x000000fe0f00780c */ /* 0x000fda0003f04270 */
[----:B------:R-:W-:Y:S05]  /*1bb0*/  @P0 BRA `(.L_x_32) ;  /* 0x00000000006c0947 */ /* 0x000fea0003800000 */
[----:B------:R-:W-:-:S13]  /*1bc0*/  ISETP.GE.AND P0, PT, R15, 0x1, PT ;  /* 0x000000010f00780c */ /* 0x000fda0003f06270 */
[----:B------:R-:W-:Y:S05]  /*1bd0*/  @P0 BRA `(.L_x_33) ;  /* 0x0000000000740947 */ /* 0x000fea0003800000 */
[----:B------:R-:W-:Y:S02]  /*1be0*/  ISETP.GE.AND P0, PT, R15, -0x18, PT ;  /* 0xffffffe80f00780c */ /* 0x000fe40003f06270 */
[----:B------:R-:W-:-:S11]  /*1bf0*/  LOP3.LUT R9, R9, 0x80000000, RZ, 0xc0, !PT ;  /* 0x8000000009097812 */ /* 0x000fd600078ec0ff */
[----:B------:R-:W-:Y:S05]  /*1c00*/  @!P0 BRA `(.L_x_33) ;  /* 0x0000000000688947 */ /* 0x000fea0003800000 */
[-CC-:B------:R-:W-:Y:S01]  /*1c10*/  FFMA.RZ R10, R19, R17.reuse, R16.reuse ;  /* 0x00000011130a7223 */ /* 0x180fe2000000c010 */
[----:B------:R-:W-:Y:S01]  /*1c20*/  IADD3 R14, PT, PT, R15, 0x20, RZ ;  /* 0x000000200f0e7810 */ /* 0x000fe20007ffe0ff */
[-CC-:B------:R-:W-:Y:S01]  /*1c30*/  FFMA.RM R11, R19, R17.reuse, R16.reuse ;  /* 0x00000011130b7223 */ /* 0x180fe20000004010 */
[----:B------:R-:W-:Y:S02]  /*1c40*/  ISETP.NE.AND P3, PT, R15, RZ, PT ;  /* 0x000000ff0f00720c */ /* 0x000fe40003f65270 */
[----:B------:R-:W-:Y:S01]  /*1c50*/  LOP3.LUT R13, R10, 0x7fffff, RZ, 0xc0, !PT ;  /* 0x007fffff0a0d7812 */ /* 0x000fe200078ec0ff */
[----:B------:R-:W-:Y:S01]  /*1c60*/  FFMA.RP R10, R19, R17, R16 ;  /* 0x00000011130a7223 */ /* 0x000fe20000008010 */
[----:B------:R-:W-:Y:S02]  /*1c70*/  ISETP.NE.AND P1, PT, R15, RZ, PT ;  /* 0x000000ff0f00720c */ /* 0x000fe40003f25270 */
[----:B------:R-:W-:Y:S02]  /*1c80*/  LOP3.LUT R13, R13, 0x800000, RZ, 0xfc, !PT ;  /* 0x008000000d0d7812 */ /* 0x000fe400078efcff */
[----:B------:R-:W-:-:S02]  /*1c90*/  IADD3 R15, PT, PT, -R15, RZ, RZ ;  /* 0x000000ff0f0f7210 */ /* 0x000fc40007ffe1ff */
[----:B------:R-:W-:Y:S02]  /*1ca0*/  SHF.L.U32 R14, R13, R14, RZ ;  /* 0x0000000e0d0e7219 */ /* 0x000fe400000006ff */
[----:B------:R-:W-:Y:S02]  /*1cb0*/  FSETP.NEU.FTZ.AND P0, PT, R10, R11, PT ;  /* 0x0000000b0a00720b */ /* 0x000fe40003f1d000 */
[----:B------:R-:W-:Y:S02]  /*1cc0*/  SEL R10, R15, RZ, P3 ;  /* 0x000000ff0f0a7207 */ /* 0x000fe40001800000 */
[----:B------:R-:W-:Y:S02]  /*1cd0*/  ISETP.NE.AND P1, PT, R14, RZ, P1 ;  /* 0x000000ff0e00720c */ /* 0x000fe40000f25270 */
[----:B------:R-:W-:Y:S02]  /*1ce0*/  SHF.R.U32.HI R10, RZ, R10, R13 ;  /* 0x0000000aff0a7219 */ /* 0x000fe4000001160d */
[----:B------:R-:W-:-:S02]  /*1cf0*/  PLOP3.LUT P0, PT, P0, P1, PT, 0xf8, 0x8f ;  /* 0x00000000008f781c */ /* 0x000fc40000703f70 */
[----:B------:R-:W-:Y:S02]  /*1d00*/  SHF.R.U32.HI R14, RZ, 0x1, R10 ;  /* 0x00000001ff0e7819 */ /* 0x000fe4000001160a */
[----:B------:R-:W-:-:S04]  /*1d10*/  SEL R11, RZ, 0x1, !P0 ;  /* 0x00000001ff0b7807 */ /* 0x000fc80004000000 */
[----:B------:R-:W-:-:S04]  /*1d20*/  LOP3.LUT R11, R11, 0x1, R14, 0xf8, !PT ;  /* 0x000000010b0b7812 */ /* 0x000fc800078ef80e */
[----:B------:R-:W-:-:S04]  /*1d30*/  LOP3.LUT R11, R11, R10, RZ, 0xc0, !PT ;  /* 0x0000000a0b0b7212 */ /* 0x000fc800078ec0ff */
[----:B------:R-:W-:-:S04]  /*1d40*/  IADD3 R14, PT, PT, R14, R11, RZ ;  /* 0x0000000b0e0e7210 */ /* 0x000fc80007ffe0ff */
[----:B------:R-:W-:Y:S01]  /*1d50*/  LOP3.LUT R9, R14, R9, RZ, 0xfc, !PT ;  /* 0x000000090e097212 */ /* 0x000fe200078efcff */
[----:B------:R-:W-:Y:S06]  /*1d60*/  BRA `(.L_x_33) ;  /* 0x0000000000107947 */ /* 0x000fec0003800000 */
.L_x_32:
[----:B------:R-:W-:-:S04]  /*1d70*/  LOP3.LUT R9, R9, 0x80000000, RZ, 0xc0, !PT ;  /* 0x8000000009097812 */ /* 0x000fc800078ec0ff */
[----:B------:R-:W-:Y:S01]  /*1d80*/  LOP3.LUT R9, R9, 0x7f800000, RZ, 0xfc, !PT ;  /* 0x7f80000009097812 */ /* 0x000fe200078efcff */
[----:B------:R-:W-:Y:S06]  /*1d90*/  BRA `(.L_x_33) ;  /* 0x0000000000047947 */ /* 0x000fec0003800000 */
.L_x_31:
[----:B------:R-:W-:-:S07]  /*1da0*/  LEA R9, R14, R9, 0x17 ;  /* 0x000000090e097211 */ /* 0x000fce00078eb8ff */
.L_x_33:
[----:B------:R-:W-:Y:S05]  /*1db0*/  BSYNC.RECONVERGENT B2 ;  /* 0x0000000000027941 */ /* 0x000fea0003800200 */
.L_x_30:
[----:B------:R-:W-:Y:S05]  /*1dc0*/  BRA `(.L_x_34) ;  /* 0x0000000000207947 */ /* 0x000fea0003800000 */
.L_x_29:
[----:B------:R-:W-:-:S04]  /*1dd0*/  LOP3.LUT R9, R9, 0x80000000, R10, 0x48, !PT ;  /* 0x8000000009097812 */ /* 0x000fc800078e480a */
[----:B------:R-:W-:Y:S01]  /*1de0*/  LOP3.LUT R9, R9, 0x7f800000, RZ, 0xfc, !PT ;  /* 0x7f80000009097812 */ /* 0x000fe200078efcff */
[----:B------:R-:W-:Y:S06]  /*1df0*/  BRA `(.L_x_34) ;  /* 0x0000000000147947 */ /* 0x000fec0003800000 */
.L_x_28:
[----:B------:R-:W-:Y:S01]  /*1e00*/  LOP3.LUT R9, R9, 0x80000000, R10, 0x48, !PT ;  /* 0x8000000009097812 */ /* 0x000fe200078e480a */
[----:B------:R-:W-:Y:S06]  /*1e10*/  BRA `(.L_x_34) ;  /* 0x00000000000c7947 */ /* 0x000fec0003800000 */
.L_x_27:
[----:B------:R-:W0:Y:S01]  /*1e20*/  MUFU.RSQ R9, -QNAN ;  /* 0xffc0000000097908 */ /* 0x000e220000001400 */
[----:B------:R-:W-:Y:S05]  /*1e30*/  BRA `(.L_x_34) ;  /* 0x0000000000047947 */ /* 0x000fea0003800000 */
.L_x_26:
[----:B------:R-:W-:-:S07]  /*1e40*/  FADD.FTZ R9, R10, R7 ;  /* 0x000000070a097221 */ /* 0x000fce0000010000 */
.L_x_34:
[----:B------:R-:W-:Y:S05]  /*1e50*/  BSYNC.RECONVERGENT B1 ;  /* 0x0000000000017941 */ /* 0x000fea0003800200 */
.L_x_24:
[----:B------:R-:W-:-:S04]  /*1e60*/  HFMA2 R13, -RZ, RZ, 0, 0 ;  /* 0x00000000ff0d7431 */ /* 0x000fc800000001ff */
[----:B0-----:R-:W-:Y:S05]  /*1e70*/  RET.REL.NODEC R12 `(_Z19normalizeColsSharedPKfPfi) ;  /* 0xffffffe00c607950 */ /* 0x001fea0003c3ffff */
.L_x_35:
        /* <DEDUP_REMOVED lines=16> */
.L_x_73:


//--------------------- .text._Z18naiveNormalizeColsPKfPfi --------------------------
	.section	.text._Z18naiveNormalizeColsPKfPfi,"ax",@progbits
	.align	128
        .global         _Z18naiveNormalizeColsPKfPfi
        .type           _Z18naiveNormalizeColsPKfPfi,@function
        .size           _Z18naiveNormalizeColsPKfPfi,(.L_x_75 - _Z18naiveNormalizeColsPKfPfi)
        .other          _Z18naiveNormalizeColsPKfPfi,@"STO_CUDA_ENTRY STV_DEFAULT"
_Z18naiveNormalizeColsPKfPfi:
.text._Z18naiveNormalizeColsPKfPfi:
[----:B------:R-:W-:Y:S01]  /*0000*/  LDC R1, c[0x0][0x37c] ;  /* 0x0000df00ff017b82 */ /* 0x000fe20000000800 */
[----:B------:R-:W0:Y:S07]  /*0010*/  S2R R0, SR_TID.Y ;  /* 0x0000000000007919 */ /* 0x000e2e0000002200 */
[----:B------:R-:W0:Y:S01]  /*0020*/  LDC R5, c[0x0][0x364] ;  /* 0x0000d900ff057b82 */ /* 0x000e220000000800 */
[----:B------:R-:W1:Y:S07]  /*0030*/  S2R R3, SR_TID.X ;  /* 0x0000000000037919 */ /* 0x000e6e0000002100 */
[----:B------:R-:W0:Y:S08]  /*0040*/  S2UR UR4, SR_CTAID.Y ;  /* 0x00000000000479c3 */ /* 0x000e300000002600 */
[----:B------:R-:W1:Y:S08]  /*0050*/  S2UR UR5, SR_CTAID.X ;  /* 0x00000000000579c3 */ /* 0x000e700000002500 */
[----:B------:R-:W1:Y:S08]  /*0060*/  LDC R4, c[0x0][0x360] ;  /* 0x0000d800ff047b82 */ /* 0x000e700000000800 */
[----:B------:R-:W2:Y:S01]  /*0070*/  LDC R9, c[0x0][0x390] ;  /* 0x0000e400ff097b82 */ /* 0x000ea20000000800 */
[----:B0-----:R-:W-:-:S02]  /*0080*/  IMAD R5, R5, UR4, R0 ;  /* 0x0000000405057c24 */ /* 0x001fc4000f8e0200 */
[----:B-1----:R-:W-:-:S05]  /*0090*/  IMAD R4, R4, UR5, R3 ;  /* 0x0000000504047c24 */ /* 0x002fca000f8e0203 */
[----:B------:R-:W-:-:S04]  /*00a0*/  VIMNMX R0, PT, PT, R5, R4, !PT ;  /* 0x0000000405007248 */ /* 0x000fc80007fe0100 */
[----:B--2---:R-:W-:-:S13]  /*00b0*/  ISETP.GE.AND P0, PT, R0, R9, PT ;  /* 0x000000090000720c */ /* 0x004fda0003f06270 */
[----:B------:R-:W-:Y:S05]  /*00c0*/  @P0 EXIT ;  /* 0x000000000000094d */ /* 0x000fea0003800000 */
[C---:B------:R-:W-:Y:S01]  /*00d0*/  IADD3 R0, PT, PT, R9.reuse, -0x1, RZ ;  /* 0xffffffff09007810 */ /* 0x040fe20007ffe0ff */
[----:B------:R-:W0:Y:S01]  /*00e0*/  LDCU.64 UR4, c[0x0][0x358] ;  /* 0x00006b00ff0477ac */ /* 0x000e220008000a00 */
[----:B------:R-:W-:Y:S01]  /*00f0*/  LOP3.LUT R3, R9, 0xf, RZ, 0xc0, !PT ;  /* 0x0000000f09037812 */ /* 0x000fe200078ec0ff */
[----:B------:R-:W-:Y:S01]  /*0100*/  HFMA2 R7, -RZ, RZ, 0, 0 ;  /* 0x00000000ff077431 */ /* 0x000fe200000001ff */
[----:B------:R-:W-:Y:S02]  /*0110*/  ISETP.GE.U32.AND P2, PT, R0, 0xf, PT ;  /* 0x0000000f0000780c */ /* 0x000fe40003f46070 */
[----:B------:R-:W-:Y:S02]  /*0120*/  ISETP.NE.AND P1, PT, R3, RZ, PT ;  /* 0x000000ff0300720c */ /* 0x000fe40003f25270 */
[----:B------:R-:W-:-:S09]  /*0130*/  MOV R2, RZ ;  /* 0x000000ff00027202 */ /* 0x000fd20000000f00 */
[----:B------:R-:W-:Y:S05]  /*0140*/  @!P2 BRA `(.L_x_36) ;  /* 0x0000000000e4a947 */ /* 0x000fea0003800000 */
[----:B------:R-:W-:Y:S02]  /*0150*/  LOP3.LUT R2, R9, 0x7ffffff0, RZ, 0xc0, !PT ;  /* 0x7ffffff009027812 */ /* 0x000fe400078ec0ff */
[----:B------:R-:W-:Y:S02]  /*0160*/  MOV R7, RZ ;  /* 0x000000ff00077202 */ /* 0x000fe40000000f00 */
[----:B------:R-:W-:Y:S02]  /*0170*/  MOV R6, R4 ;  /* 0x0000000400067202 */ /* 0x000fe40000000f00 */
[----:B------:R-:W-:-:S07]  /*0180*/  IADD3 R8, PT, PT, -R2, RZ, RZ ;  /* 0x000000ff02087210 */ /* 0x000fce0007ffe1ff */
.L_x_37:
[----:B------:R-:W1:Y:S02]  /*0190*/  LDC.64 R14, c[0x0][0x380] ;  /* 0x0000e000ff0e7b82 */ /* 0x000e640000000a00 */
[----:B-1----:R-:W-:-:S05]  /*01a0*/  IMAD.WIDE R14, R6, 0x4, R14 ;  /* 0x00000004060e7825 */ /* 0x002fca00078e020e */
[----:B0-----:R-:W2:Y:S01]  /*01b0*/  LDG.E R0, desc[UR4][R14.64] ;  /* 0x000000040e007981 */ /* 0x001ea2000c1e1900 */
[----:B------:R-:W-:-:S04]  /*01c0*/  IMAD.WIDE R28, R9, 0x4, R14 ;  /* 0x00000004091c7825 */ /* 0x000fc800078e020e */
[C---:B------:R-:W-:Y:S02]  /*01d0*/  IMAD.WIDE R12, R9.reuse, 0x4, R28 ;  /* 0x00000004090c7825 */ /* 0x040fe400078e021c */
[----:B------:R-:W3:Y:S02]  /*01e0*/  LDG.E R28, desc[UR4][R28.64] ;  /* 0x000000041c1c7981 */ /* 0x000ee4000c1e1900 */
[C---:B------:R-:W-:Y:S02]  /*01f0*/  IMAD.WIDE R20, R9.reuse, 0x4, R12 ;  /* 0x0000000409147825 */ /* 0x040fe400078e020c */
[----:B------:R0:W4:Y:S04]  /*0200*/  LDG.E R27, desc[UR4][R12.64] ;  /* 0x000000040c1b7981 */ /* 0x000128000c1e1900 */
[----:B------:R-:W5:Y:S01]  /*0210*/  LDG.E R26, desc[UR4][R20.64] ;  /* 0x00000004141a7981 */ /* 0x000f62000c1e1900 */
[----:B------:R-:W-:-:S05]  /*0220*/  IMAD.WIDE R24, R9, 0x4, R20 ;  /* 0x0000000409187825 */ /* 0x000fca00078e0214 */
[----:B------:R-:W5:Y:S01]  /*0230*/  LDG.E R23, desc[UR4][R24.64] ;  /* 0x0000000418177981 */ /* 0x000f62000c1e1900 */
[----:B------:R-:W-:-:S05]  /*0240*/  IMAD.WIDE R16, R9, 0x4, R24 ;  /* 0x0000000409107825 */ /* 0x000fca00078e0218 */
[----:B------:R1:W5:Y:S01]  /*0250*/  LDG.E R22, desc[UR4][R16.64] ;  /* 0x0000000410167981 */ /* 0x000362000c1e1900 */
[----:B------:R-:W-:-:S04]  /*0260*/  IMAD.WIDE R10, R9, 0x4, R16 ;  /* 0x00000004090a7825 */ /* 0x000fc800078e0210 */
[C---:B------:R-:W-:Y:S02]  /*0270*/  IMAD.WIDE R18, R9.reuse, 0x4, R10 ;  /* 0x0000000409127825 */ /* 0x040fe400078e020a */
[----:B------:R-:W5:Y:S02]  /*0280*/  LDG.E R11, desc[UR4][R10.64] ;  /* 0x000000040a0b7981 */ /* 0x000f64000c1e1900 */
[----:B0-----:R-:W-:-:S05]  /*0290*/  IMAD.WIDE R12, R9, 0x4, R18 ;  /* 0x00000004090c7825 */ /* 0x001fca00078e0212 */
[----:B------:R-:W5:Y:S01]  /*02a0*/  LDG.E R29, desc[UR4][R12.64] ;  /* 0x000000040c1d7981 */ /* 0x000f62000c1e1900 */
[----:B------:R-:W-:-:S03]  /*02b0*/  IMAD.WIDE R14, R9, 0x4, R12 ;  /* 0x00000004090e7825 */ /* 0x000fc600078e020c */
[----:B------:R0:W5:Y:S01]  /*02c0*/  LDG.E R10, desc[UR4][R18.64] ;  /* 0x00000004120a7981 */ /* 0x000162000c1e1900 */
[----:B-1----:R-:W-:-:S03]  /*02d0*/  IMAD.WIDE R16, R9, 0x4, R14 ;  /* 0x0000000409107825 */ /* 0x002fc600078e020e */
[----:B------:R-:W5:Y:S01]  /*02e0*/  LDG.E R14, desc[UR4][R14.64] ;  /* 0x000000040e0e7981 */ /* 0x000f62000c1e1900 */
[----:B0-----:R-:W-:-:S03]  /*02f0*/  IMAD.WIDE R18, R9, 0x4, R16 ;  /* 0x0000000409127825 */ /* 0x001fc600078e0210 */
[----:B------:R0:W5:Y:S01]  /*0300*/  LDG.E R15, desc[UR4][R16.64] ;  /* 0x00000004100f7981 */ /* 0x000162000c1e1900 */
[----:B------:R-:W-:-:S03]  /*0310*/  IMAD.WIDE R20, R9, 0x4, R18 ;  /* 0x0000000409147825 */ /* 0x000fc600078e0212 */
[----:B------:R-:W5:Y:S01]  /*0320*/  LDG.E R18, desc[UR4][R18.64] ;  /* 0x0000000412127981 */ /* 0x000f62000c1e1900 */
[----:B------:R-:W-:-:S03]  /*0330*/  IMAD.WIDE R24, R9, 0x4, R20 ;  /* 0x0000000409187825 */ /* 0x000fc600078e0214 */
[----:B------:R-:W5:Y:S01]  /*0340*/  LDG.E R20, desc[UR4][R20.64] ;  /* 0x0000000414147981 */ /* 0x000f62000c1e1900 */
[----:B------:R-:W-:-:S03]  /*0350*/  IMAD.WIDE R12, R9, 0x4, R24 ;  /* 0x00000004090c7825 */ /* 0x000fc600078e0218 */
[----:B------:R-:W5:Y:S01]  /*0360*/  LDG.E R24, desc[UR4][R24.64] ;  /* 0x0000000418187981 */ /* 0x000f62000c1e1900 */
[----:B0-----:R-:W-:-:S03]  /*0370*/  IMAD.WIDE R16, R9, 0x4, R12 ;  /* 0x0000000409107825 */ /* 0x001fc600078e020c */
[----:B------:R-:W5:Y:S04]  /*0380*/  LDG.E R19, desc[UR4][R12.64] ;  /* 0x000000040c137981 */ /* 0x000f68000c1e1900 */
[----:B------:R-:W5:Y:S01]  /*0390*/  LDG.E R16, desc[UR4][R16.64] ;  /* 0x0000000410107981 */ /* 0x000f62000c1e1900 */
[----:B------:R-:W-:-:S04]  /*03a0*/  IADD3 R8, PT, PT, R8, 0x10, RZ ;  /* 0x0000001008087810 */ /* 0x000fc80007ffe0ff */
[----:B------:R-:W-:Y:S02]  /*03b0*/  ISETP.NE.AND P0, PT, R8, RZ, PT ;  /* 0x000000ff0800720c */ /* 0x000fe40003f05270 */
[----:B------:R-:W-:Y:S01]  /*03c0*/  LEA R6, R9, R6, 0x4 ;  /* 0x0000000609067211 */ /* 0x000fe200078e20ff */
[----:B--2---:R-:W-:-:S04]  /*03d0*/  FADD R7, R0, R7 ;  /* 0x0000000700077221 */ /* 0x004fc80000000000 */
[----:B---3--:R-:W-:-:S04]  /*03e0*/  FADD R28, R7, R28 ;  /* 0x0000001c071c7221 */ /* 0x008fc80000000000 */
[----:B----4-:R-:W-:-:S04]  /*03f0*/  FADD R27, R28, R27 ;  /* 0x0000001b1c1b7221 */ /* 0x010fc80000000000 */
[----:B-----5:R-:W-:-:S04]  /*0400*/  FADD R26, R27, R26 ;  /* 0x0000001a1b1a7221 */ /* 0x020fc80000000000 */
[----:B------:R-:W-:-:S04]  /*0410*/  FADD R23, R26, R23 ;  /* 0x000000171a177221 */ /* 0x000fc80000000000 */
        /* <DEDUP_REMOVED lines=10> */
[----:B------:R-:W-:Y:S01]  /*04c0*/  FADD R7, R19, R16 ;  /* 0x0000001013077221 */ /* 0x000fe20000000000 */
[----:B------:R-:W-:Y:S06]  /*04d0*/  @P0 BRA `(.L_x_37) ;  /* 0xfffffffc002c0947 */ /* 0x000fec000383ffff */
.L_x_36:
[----:B------:R-:W-:Y:S05]  /*04e0*/  @!P1 BRA `(.L_x_38) ;  /* 0x0000000000f89947 */ /* 0x000fea0003800000 */
[----:B------:R-:W-:Y:S02]  /*04f0*/  ISETP.GE.U32.AND P0, PT, R3, 0x8, PT ;  /* 0x000000080300780c */ /* 0x000fe40003f06070 */
[----:B------:R-:W-:-:S04]  /*0500*/  LOP3.LUT R0, R9, 0x7, RZ, 0xc0, !PT ;  /* 0x0000000709007812 */ /* 0x000fc800078ec0ff */
[----:B------:R-:W-:-:S07]  /*0510*/  ISETP.NE.AND P1, PT, R0, RZ, PT ;  /* 0x000000ff0000720c */ /* 0x000fce0003f25270 */
[----:B------:R-:W-:Y:S06]  /*0520*/  @!P0 BRA `(.L_x_39) ;  /* 0x00000000006c8947 */ /* 0x000fec0003800000 */
[----:B------:R-:W1:Y:S01]  /*0530*/  LDC.64 R20, c[0x0][0x380] ;  /* 0x0000e000ff147b82 */ /* 0x000e620000000a00 */
[----:B------:R-:W-:-:S04]  /*0540*/  IMAD R11, R2, R9, R4 ;  /* 0x00000009020b7224 */ /* 0x000fc800078e0204 */
[----:B-1----:R-:W-:-:S04]  /*0550*/  IMAD.WIDE R20, R11, 0x4, R20 ;  /* 0x000000040b147825 */ /* 0x002fc800078e0214 */
[C---:B------:R-:W-:Y:S02]  /*0560*/  IMAD.WIDE R22, R9.reuse, 0x4, R20 ;  /* 0x0000000409167825 */ /* 0x040fe400078e0214 */
[----:B0-----:R-:W2:Y:S02]  /*0570*/  LDG.E R20, desc[UR4][R20.64] ;  /* 0x0000000414147981 */ /* 0x001ea4000c1e1900 */
[C---:B------:R-:W-:Y:S02]  /*0580*/  IMAD.WIDE R24, R9.reuse, 0x4, R22 ;  /* 0x0000000409187825 */ /* 0x040fe400078e0216 */
[----:B------:R-:W3:Y:S02]  /*0590*/  LDG.E R23, desc[UR4][R22.64] ;  /* 0x0000000416177981 */ /* 0x000ee4000c1e1900 */
[C---:B------:R-:W-:Y:S02]  /*05a0*/  IMAD.WIDE R10, R9.reuse, 0x4, R24 ;  /* 0x00000004090a7825 */ /* 0x040fe400078e0218 */
        /* <DEDUP_REMOVED lines=19> */
.L_x_39:
        /* <DEDUP_REMOVED lines=20> */
.L_x_40:
[----:B------:R-:W-:Y:S05]  /*0820*/  @!P1 BRA `(.L_x_38) ;  /* 0x0000000000289947 */ /* 0x000fea0003800000 */
[----:B------:R-:W1:Y:S01]  /*0830*/  LDC.64 R12, c[0x0][0x380] ;  /* 0x0000e000ff0c7b82 */ /* 0x000e620000000a00 */
[----:B------:R-:W-:Y:S01]  /*0840*/  IMAD R2, R2, R9, R4 ;  /* 0x0000000902027224 */ /* 0x000fe200078e0204 */
[----:B------:R-:W-:-:S07]  /*0850*/  IADD3 R6, PT, PT, -R6, RZ, RZ ;  /* 0x000000ff06067210 */ /* 0x000fce0007ffe1ff */
.L_x_41:
[----:B-1----:R-:W-:-:S06]  /*0860*/  IMAD.WIDE R10, R2, 0x4, R12 ;  /* 0x00000004020a7825 */ /* 0x002fcc00078e020c */
[----:B0-----:R-:W2:Y:S01]  /*0870*/  LDG.E R10, desc[UR4][R10.64] ;  /* 0x000000040a0a7981 */ /* 0x001ea2000c1e1900 */
[----:B------:R-:W-:Y:S02]  /*0880*/  IADD3 R6, PT, PT, R6, 0x1, RZ ;  /* 0x0000000106067810 */ /* 0x000fe40007ffe0ff */
[----:B------:R-:W-:Y:S02]  /*0890*/  IADD3 R2, PT, PT, R2, R9, RZ ;  /* 0x0000000902027210 */ /* 0x000fe40007ffe0ff */
[----:B------:R-:W-:Y:S01]  /*08a0*/  ISETP.NE.AND P0, PT, R6, RZ, PT ;  /* 0x000000ff0600720c */ /* 0x000fe20003f05270 */
[----:B--2---:R-:W-:-:S12]  /*08b0*/  FADD R7, R10, R7 ;  /* 0x000000070a077221 */ /* 0x004fd80000000000 */
[----:B------:R-:W-:Y:S05]  /*08c0*/  @P0 BRA `(.L_x_41) ;  /* 0xfffffffc00e40947 */ /* 0x000fea000383ffff */
.L_x_38:
[----:B------:R-:W-:Y:S01]  /*08d0*/  I2FP.F32.U32 R2, R9 ;  /* 0x0000000900027245 */ /* 0x000fe20000201000 */
[----:B------:R-:W-:Y:S03]  /*08e0*/  BSSY.RECONVERGENT B0, `(.L_x_42) ;  /* 0x000000c000007945 */ /* 0x000fe60003800200 */
[----:B------:R-:W1:Y:S08]  /*08f0*/  MUFU.RCP R9, R2 ;  /* 0x0000000200097308 */ /* 0x000e700000001000 */
[----:B------:R-:W2:Y:S01]  /*0900*/  FCHK P0, R7, R2 ;  /* 0x0000000207007302 */ /* 0x000ea20000000000 */
[----:B-1----:R-:W-:-:S04]  /*0910*/  FFMA R0, -R2, R9, 1 ;  /* 0x3f80000002007423 */ /* 0x002fc80000000109 */
[----:B------:R-:W-:-:S04]  /*0920*/  FFMA R0, R9, R0, R9 ;  /* 0x0000000009007223 */ /* 0x000fc80000000009 */
[----:B------:R-:W-:-:S04]  /*0930*/  FFMA R9, R0, R7, RZ ;  /* 0x0000000700097223 */ /* 0x000fc800000000ff */
[----:B------:R-:W-:-:S04]  /*0940*/  FFMA R6, -R2, R9, R7 ;  /* 0x0000000902067223 */ /* 0x000fc80000000107 */
[----:B------:R-:W-:Y:S01]  /*0950*/  FFMA R0, R0, R6, R9 ;  /* 0x0000000600007223 */ /* 0x000fe20000000009 */
[----:B--2---:R-:W-:Y:S06]  /*0960*/  @!P0 BRA `(.L_x_43) ;  /* 0x00000000000c8947 */ /* 0x004fec0003800000 */
[----:B------:R-:W-:-:S07]  /*0970*/  MOV R8, 0x990 ;  /* 0x0000099000087802 */ /* 0x000fce0000000f00 */
[----:B0-----:R-:W-:Y:S05]  /*0980*/  CALL.REL.NOINC `($__internal_3_$__cuda_sm3x_div_rn_noftz_f32_slowpath) ;  /* 0x0000000c00a07944 */ /* 0x001fea0003c00000 */
[----:B------:R-:W-:-:S07]  /*0990*/  MOV R0, R6 ;  /* 0x0000000600007202 */ /* 0x000fce0000000f00 */
.L_x_43:
[----:B0-----:R-:W-:Y:S05]  /*09a0*/  BSYNC.RECONVERGENT B0 ;  /* 0x0000000000007941 */ /* 0x001fea0003800200 */
.L_x_42:
        /* <DEDUP_REMOVED lines=9> */
.L_x_45:
[----:B------:R-:W0:Y:S02]  /*0a40*/  LDC.64 R18, c[0x0][0x380] ;  /* 0x0000e000ff127b82 */ /* 0x000e240000000a00 */
        /* <DEDUP_REMOVED lines=13> */
[C---:B------:R-:W-:Y:S02]  /*0b20*/  IMAD.WIDE R20, R6.reuse, 0x4, R28 ;  /* 0x0000000406147825 */ /* 0x040fe400078e021c */
[----:B------:R-:W5:Y:S02]  /*0b30*/  LDG.E R29, desc[UR4][R28.64] ;  /* 0x000000041c1d7981 */ /* 0x000f64000c1e1900 */
[----:B0-----:R-:W-:-:S02]  /*0b40*/  IMAD.WIDE R18, R6, 0x4, R20 ;  /* 0x0000000406127825 */ /* 0x001fc400078e0214 */
[----:B------:R0:W5:Y:S04]  /*0b50*/  LDG.E R10, desc[UR4][R20.64] ;  /* 0x00000004140a7981 */ /* 0x000168000c1e1900 */
[----:B------:R1:W5:Y:S01]  /*0b60*/  LDG.E R12, desc[UR4][R18.64] ;  /* 0x00000004120c7981 */ /* 0x000362000c1e1900 */
[----:B0-----:R-:W-:-:S05]  /*0b70*/  IMAD.WIDE R20, R6, 0x4, R18 ;  /* 0x0000000406147825 */ /* 0x001fca00078e0212 */
[----:B------:R0:W5:Y:S01]  /*0b80*/  LDG.E R14, desc[UR4][R20.64] ;  /* 0x00000004140e7981 */ /* 0x000162000c1e1900 */
[----:B-1----:R-:W-:-:S05]  /*0b90*/  IMAD.WIDE R18, R6, 0x4, R20 ;  /* 0x0000000406127825 */ /* 0x002fca00078e0214 */
[----:B------:R1:W5:Y:S01]  /*0ba0*/  LDG.E R16, desc[UR4][R18.64] ;  /* 0x0000000412107981 */ /* 0x000362000c1e1900 */
[----:B0-----:R-:W-:-:S05]  /*0bb0*/  IMAD.WIDE R20, R6, 0x4, R18 ;  /* 0x0000000406147825 */ /* 0x001fca00078e0212 */
[----:B------:R0:W5:Y:S01]  /*0bc0*/  LDG.E R26, desc[UR4][R20.64] ;  /* 0x00000004141a7981 */ /* 0x000162000c1e1900 */
[----:B-1----:R-:W-:-:S05]  /*0bd0*/  IMAD.WIDE R18, R6, 0x4, R20 ;  /* 0x0000000406127825 */ /* 0x002fca00078e0214 */
[----:B------:R1:W5:Y:S01]  /*0be0*/  LDG.E R28, desc[UR4][R18.64] ;  /* 0x00000004121c7981 */ /* 0x000362000c1e1900 */
[----:B0-----:R-:W-:-:S05]  /*0bf0*/  IMAD.WIDE R20, R6, 0x4, R18 ;  /* 0x0000000406147825 */ /* 0x001fca00078e0212 */
[----:B------:R-:W5:Y:S01]  /*0c00*/  LDG.E R19, desc[UR4][R20.64] ;  /* 0x0000000414137981 */ /* 0x000f62000c1e1900 */
[----:B--2---:R-:W-:Y:S01]  /*0c10*/  FADD R24, R23, -R0 ;  /* 0x8000000017187221 */ /* 0x004fe20000000000 */
[----:B------:R-:W-:-:S04]  /*0c20*/  IMAD.WIDE R22, R6, 0x4, R20 ;  /* 0x0000000406167825 */ /* 0x000fc800078e0214 */
[----:B-1----:R-:W-:Y:S01]  /*0c30*/  FFMA R18, R24, R24, R25 ;  /* 0x0000001818127223 */ /* 0x002fe20000000019 */
[----:B------:R-:W2:Y:S01]  /*0c40*/  LDG.E R21, desc[UR4][R22.64] ;  /* 0x0000000416157981 */ /* 0x000ea2000c1e1900 */
[----:B------:R-:W-:-:S06]  /*0c50*/  IMAD.WIDE R24, R6, 0x4, R22 ;  /* 0x0000000406187825 */ /* 0x000fcc00078e0216 */
[----:B------:R-:W2:Y:S01]  /*0c60*/  LDG.E R25, desc[UR4][R24.64] ;  /* 0x0000000418197981 */ /* 0x000ea2000c1e1900 */
        /* <DEDUP_REMOVED lines=18> */
[----:B------:R-:W-:Y:S01]  /*0d90*/  FADD R16, R16, -R0 ;  /* 0x8000000010107221 */ /* 0x000fe20000000000 */
[----:B------:R-:W-:-:S03]  /*0da0*/  IADD3 R8, PT, PT, R8, 0x10, RZ ;  /* 0x0000001008087810 */ /* 0x000fc60007ffe0ff */
[----:B------:R-:W-:Y:S01]  /*0db0*/  FFMA R11, R16, R16, R11 ;  /* 0x00000010100b7223 */ /* 0x000fe2000000000b */
[----:B------:R-:W-:Y:S01]  /*0dc0*/  FADD R26, R26, -R0 ;  /* 0x800000001a1a7221 */ /* 0x000fe20000000000 */
[----:B------:R-:W-:-:S03]  /*0dd0*/  ISETP.NE.AND P0, PT, R8, RZ, PT ;  /* 0x000000ff0800720c */ /* 0x000fc60003f05270 */
[----:B------:R-:W-:Y:S01]  /*0de0*/  FFMA R11, R26, R26, R11 ;  /* 0x0000001a1a0b7223 */ /* 0x000fe2000000000b */
[----:B------:R-:W-:-:S04]  /*0df0*/  FADD R28, R28, -R0 ;  /* 0x800000001c1c7221 */ /* 0x000fc80000000000 */
[----:B------:R-:W-:Y:S01]  /*0e00*/  FFMA R11, R28, R28, R11 ;  /* 0x0000001c1c0b7223 */ /* 0x000fe2000000000b */
[----:B------:R-:W-:-:S04]  /*0e10*/  FADD R10, R19, -R0 ;  /* 0x80000000130a7221 */ /* 0x000fc80000000000 */
[----:B------:R-:W-:Y:S01]  /*0e20*/  FFMA R11, R10, R10, R11 ;  /* 0x0000000a0a0b7223 */ /* 0x000fe2000000000b */
[----:B------:R-:W-:Y:S01]  /*0e30*/  LEA R9, R6, R9, 0x4 ;  /* 0x0000000906097211 */ /* 0x000fe200078e20ff */
[----:B--2---:R-:W-:-:S04]  /*0e40*/  FADD R10, R21, -R0 ;  /* 0x80000000150a7221 */ /* 0x004fc80000000000 */
[----:B------:R-:W-:Y:S01]  /*0e50*/  FFMA R11, R10, R10, R11 ;  /* 0x0000000a0a0b7223 */ /* 0x000fe2000000000b */
[----:B------:R-:W-:-:S04]  /*0e60*/  FADD R10, R25, -R0 ;  /* 0x80000000190a7221 */ /* 0x000fc80000000000 */
[----:B------:R-:W-:Y:S01]  /*0e70*/  FFMA R25, R10, R10, R11 ;  /* 0x0000000a0a197223 */ /* 0x000fe2000000000b */
[----:B------:R-:W-:Y:S06]  /*0e80*/  @P0 BRA `(.L_x_45) ;  /* 0xfffffff800ec0947 */ /* 0x000fec000383ffff */
.L_x_44:
        /* <DEDUP_REMOVED lines=41> */
.L_x_47:
        /* <DEDUP_REMOVED lines=24> */
.L_x_48:
[----:B------:R-:W-:Y:S05]  /*12a0*/  @!P1 BRA `(.L_x_46) ;  /* 0x00000000002c9947 */ /* 0x000fea0003800000 */
[----:B------:R-:W0:Y:S01]  /*12b0*/  LDC.64 R8, c[0x0][0x380] ;  /* 0x0000e000ff087b82 */ /* 0x000e220000000a00 */
[----:B------:R-:W-:Y:S01]  /*12c0*/  IMAD R10, R7, R15, R4 ;  /* 0x0000000f070a7224 */ /* 0x000fe200078e0204 */
[----:B------:R-:W-:-:S07]  /*12d0*/  IADD3 R3, PT, PT, -R3, RZ, RZ ;  /* 0x000000ff03037210 */ /* 0x000fce0007ffe1ff */
.L_x_49:
        /* <DEDUP_REMOVED lines=8> */
.L_x_46:
        /* <DEDUP_REMOVED lines=11> */
[----:B------:R-:W-:Y:S05]  /*1410*/  CALL.REL.NOINC `($__internal_3_$__cuda_sm3x_div_rn_noftz_f32_slowpath) ;  /* 0x0000000000fc7944 */ /* 0x000fea0003c00000 */
[----:B------:R-:W-:-:S07]  /*1420*/  MOV R3, R6 ;  /* 0x0000000600037202 */ /* 0x000fce0000000f00 */
.L_x_51:
[----:B------:R-:W-:Y:S05]  /*1430*/  BSYNC.RECONVERGENT B0 ;  /* 0x0000000000007941 */ /* 0x000fea0003800200 */
.L_x_50:
[----:B------:R-:W-:Y:S01]  /*1440*/  IADD3 R6, PT, PT, R3, -0xd000000, RZ ;  /* 0xf300000003067810 */ /* 0x000fe20007ffe0ff */
[----:B------:R0:W1:Y:S01]  /*1450*/  MUFU.RSQ R2, R3 ;  /* 0x0000000300027308 */ /* 0x0000620000001400 */
[----:B------:R-:W-:Y:S02]  /*1460*/  BSSY.RECONVERGENT B0, `(.L_x_52) ;  /* 0x000000b000007945 */ /* 0x000fe40003800200 */
[----:B------:R-:W-:-:S13]  /*1470*/  ISETP.GT.U32.AND P0, PT, R6, 0x727fffff, PT ;  /* 0x727fffff0600780c */ /* 0x000fda0003f04070 */
[----:B0-----:R-:W-:Y:S05]  /*1480*/  @!P0 BRA `(.L_x_53) ;  /* 0x0000000000108947 */ /* 0x001fea0003800000 */
[----:B-1----:R-:W-:Y:S02]  /*1490*/  MOV R2, R3 ;  /* 0x0000000300027202 */ /* 0x002fe40000000f00 */
[----:B------:R-:W-:-:S07]  /*14a0*/  MOV R10, 0x14c0 ;  /* 0x000014c0000a7802 */ /* 0x000fce0000000f00 */
[----:B------:R-:W-:Y:S05]  /*14b0*/  CALL.REL.NOINC `($__internal_2_$__cuda_sm20_sqrt_rn_f32_slowpath) ;  /* 0x0000000000787944 */ /* 0x000fea0003c00000 */
[----:B------:R-:W-:Y:S05]  /*14c0*/  BRA `(.L_x_54) ;  /* 0x0000000000107947 */ /* 0x000fea0003800000 */
.L_x_53:
[C---:B-1----:R-:W-:Y:S01]  /*14d0*/  FMUL.FTZ R6, R2.reuse, R3 ;  /* 0x0000000302067220 */ /* 0x042fe20000410000 */
[----:B------:R-:W-:-:S03]  /*14e0*/  FMUL.FTZ R2, R2, 0.5 ;  /* 0x3f00000002027820 */ /* 0x000fc60000410000 */
[----:B------:R-:W-:-:S04]  /*14f0*/  FFMA R3, -R6, R6, R3 ;  /* 0x0000000606037223 */ /* 0x000fc80000000103 */
[----:B------:R-:W-:-:S07]  /*1500*/  FFMA R6, R3, R2, R6 ;  /* 0x0000000203067223 */ /* 0x000fce0000000006 */
.L_x_54:
[----:B------:R-:W-:Y:S05]  /*1510*/  BSYNC.RECONVERGENT B0 ;  /* 0x0000000000007941 */ /* 0x000fea0003800200 */
.L_x_52:
[----:B------:R-:W0:Y:S01]  /*1520*/  LDC.64 R2, c[0x0][0x380] ;  /* 0x0000e000ff027b82 */ /* 0x000e220000000a00 */
[----:B------:R-:W1:Y:S02]  /*1530*/  LDCU UR6, c[0x0][0x390] ;  /* 0x00007200ff0677ac */ /* 0x000e640008000800 */
[----:B-1----:R-:W-:-:S04]  /*1540*/  IMAD R4, R5, UR6, R4 ;  /* 0x0000000605047c24 */ /* 0x002fc8000f8e0204 */
[----:B0-----:R-:W-:-:S06]  /*1550*/  IMAD.WIDE R2, R4, 0x4, R2 ;  /* 0x0000000404027825 */ /* 0x001fcc00078e0202 */
[----:B------:R-:W2:Y:S01]  /*1560*/  LDG.E R3, desc[UR4][R2.64] ;  /* 0x0000000402037981 */ /* 0x000ea2000c1e1900 */
[----:B------:R-:W0:Y:S01]  /*1570*/  MUFU.RCP R5, R6 ;  /* 0x0000000600057308 */ /* 0x000e220000001000 */
[----:B------:R-:W-:Y:S01]  /*1580*/  BSSY.RECONVERGENT B0, `(.L_x_55) ;  /* 0x000000d000007945 */ /* 0x000fe20003800200 */
[----:B0-----:R-:W-:-:S04]  /*1590*/  FFMA R8, R5, -R6, 1 ;  /* 0x3f80000005087423 */ /* 0x001fc80000000806 */
[----:B------:R-:W-:Y:S01]  /*15a0*/  FFMA R8, R5, R8, R5 ;  /* 0x0000000805087223 */ /* 0x000fe20000000005 */
[----:B--2---:R-:W-:-:S04]  /*15b0*/  FADD R7, R3, -R0 ;  /* 0x8000000003077221 */ /* 0x004fc80000000000 */
[----:B------:R-:W0:Y:S01]  /*15c0*/  FCHK P0, R7, R6 ;  /* 0x0000000607007302 */ /* 0x000e220000000000 */
[----:B------:R-:W-:-:S04]  /*15d0*/  FFMA R5, R7, R8, RZ ;  /* 0x0000000807057223 */ /* 0x000fc800000000ff */
[----:B------:R-:W-:-:S04]  /*15e0*/  FFMA R0, R5, -R6, R7 ;  /* 0x8000000605007223 */ /* 0x000fc80000000007 */
[----:B------:R-:W-:Y:S01]  /*15f0*/  FFMA R9, R8, R0, R5 ;  /* 0x0000000008097223 */ /* 0x000fe20000000005 */
[----:B0-----:R-:W-:Y:S06]  /*1600*/  @!P0 BRA `(.L_x_56) ;  /* 0x0000000000108947 */ /* 0x001fec0003800000 */
[----:B------:R-:W-:Y:S02]  /*1610*/  MOV R2, R6 ;  /* 0x0000000600027202 */ /* 0x000fe40000000f00 */
[----:B------:R-:W-:-:S07]  /*1620*/  MOV R8, 0x1640 ;  /* 0x0000164000087802 */ /* 0x000fce0000000f00 */
[----:B------:R-:W-:Y:S05]  /*1630*/  CALL.REL.NOINC `($__internal_3_$__cuda_sm3x_div_rn_noftz_f32_slowpath) ;  /* 0x0000000000747944 */ /* 0x000fea0003c00000 */
[----:B------:R-:W-:-:S07]  /*1640*/  MOV R9, R6 ;  /* 0x0000000600097202 */ /* 0x000fce0000000f00 */
.L_x_56:
[----:B------:R-:W-:Y:S05]  /*1650*/  BSYNC.RECONVERGENT B0 ;  /* 0x0000000000007941 */ /* 0x000fea0003800200 */
.L_x_55:
[----:B------:R-:W0:Y:S02]  /*1660*/  LDC.64 R2, c[0x0][0x388] ;  /* 0x0000e200ff027b82 */ /* 0x000e240000000a00 */
[----:B0-----:R-:W-:-:S05]  /*1670*/  IMAD.WIDE R4, R4, 0x4, R2 ;  /* 0x0000000404047825 */ /* 0x001fca00078e0202 */
[----:B------:R-:W-:Y:S01]  /*1680*/  STG.E desc[UR4][R4.64], R9 ;  /* 0x0000000904007986 */ /* 0x000fe2000c101904 */
[----:B------:R-:W-:Y:S05]  /*1690*/  EXIT ;  /* 0x000000000000794d */ /* 0x000fea0003800000 */
        .weak           $__internal_2_$__cuda_sm20_sqrt_rn_f32_slowpath
        .type           $__internal_2_$__cuda_sm20_sqrt_rn_f32_slowpath,@function
        .size           $__internal_2_$__cuda_sm20_sqrt_rn_f32_slowpath,($__internal_3_$__cuda_sm3x_div_rn_noftz_f32_slowpath - $__internal_2_$__cuda_sm20_sqrt_rn_f32_slowpath)
$__internal_2_$__cuda_sm20_sqrt_rn_f32_slowpath:
        /* <DEDUP_REMOVED lines=19> */
.L_x_57:
[----:B------:R-:W-:Y:S01]  /*17d0*/  MOV R6, R3 ;  /* 0x0000000300067202 */ /* 0x000fe20000000f00 */
[----:B------:R-:W-:Y:S01]  /*17e0*/  HFMA2 R3, -RZ, RZ, 0, 0 ;  /* 0x00000000ff037431 */ /* 0x000fe200000001ff */
[----:B------:R-:W-:-:S04]  /*17f0*/  MOV R2, R10 ;  /* 0x0000000a00027202 */ /* 0x000fc80000000f00 */
[----:B------:R-:W-:Y:S05]  /*1800*/  RET.REL.NODEC R2 `(_Z18naiveNormalizeColsPKfPfi) ;  /* 0xffffffe402fc7950 */ /* 0x000fea0003c3ffff */
        .weak           $__internal_3_$__cuda_sm3x_div_rn_noftz_f32_slowpath
        .type           $__internal_3_$__cuda_sm3x_div_rn_noftz_f32_slowpath,@function
        .size           $__internal_3_$__cuda_sm3x_div_rn_noftz_f32_slowpath,(.L_x_75 - $__internal_3_$__cuda_sm3x_div_rn_noftz_f32_slowpath)
$__internal_3_$__cuda_sm3x_div_rn_noftz_f32_slowpath:
        /* <DEDUP_REMOVED lines=35> */
.L_x_59:
[----:B------:R-:W-:Y:S01]  /*1a40*/  LEA R11, R10, 0xc0800000, 0x17 ;  /* 0xc08000000a0b7811 */ /* 0x000fe200078eb8ff */
[----:B------:R-:W-:Y:S03]  /*1a50*/  BSSY.RECONVERGENT B2, `(.L_x_64) ;  /* 0x0000036000027945 */ /* 0x000fe60003800200 */
[----:B------:R-:W-:Y:S02]  /*1a60*/  IADD3 R12, PT, PT, -R11, R6, RZ ;  /* 0x000000060b0c7210 */ /* 0x000fe40007ffe1ff */
[----:B------:R-:W-:Y:S02]  /*1a70*/  IADD3 R11, PT, PT, R14, -0x7f, RZ ;  /* 0xffffff810e0b7810 */ /* 0x000fe40007ffe0ff */
[----:B------:R-:W0:Y:S01]  /*1a80*/  MUFU.RCP R13, R12 ;  /* 0x0000000c000d7308 */ /* 0x000e220000001000 */
[----:B------:R-:W-:Y:S01]  /*1a90*/  FADD.FTZ R15, -R12, -RZ ;  /* 0x800000ff0c0f7221 */ /* 0x000fe20000010100 */
[C---:B------:R-:W-:Y:S01]  /*1aa0*/  IADD3 R10, PT, PT, R11.reuse, 0x7f, -R10 ;  /* 0x0000007f0b0a7810 */ /* 0x040fe20007ffe80a */
[----:B------:R-:W-:-:S03]  /*1ab0*/  IMAD R6, R11, -0x800000, R7 ;  /* 0xff8000000b067824 */ /* 0x000fc600078e0207 */
        /* <DEDUP_REMOVED lines=21> */
[CCC-:B------:R-:W-:Y:S01]  /*1c10*/  FFMA.RZ R7, R16.reuse, R14.reuse, R13.reuse ;  /* 0x0000000e10077223 */ /* 0x1c0fe2000000c00d */
[C---:B------:R-:W-:Y:S01]  /*1c20*/  IADD3 R12, PT, PT, R11.reuse, 0x20, RZ ;  /* 0x000000200b0c7810 */ /* 0x040fe20007ffe0ff */
[CCC-:B------:R-:W-:Y:S01]  /*1c30*/  FFMA.RM R10, R16.reuse, R14.reuse, R13.reuse ;  /* 0x0000000e100a7223 */ /* 0x1c0fe2000000400d */
        /* <DEDUP_REMOVED lines=19> */
.L_x_66:
[----:B------:R-:W-:-:S04]  /*1d70*/  LOP3.LUT R6, R6, 0x80000000, RZ, 0xc0, !PT ;  /* 0x8000000006067812 */ /* 0x000fc800078ec0ff */
[----:B------:R-:W-:Y:S01]  /*1d80*/  LOP3.LUT R6, R6, 0x7f800000, RZ, 0xfc, !PT ;  /* 0x7f80000006067812 */ /* 0x000fe200078efcff */
[----:B------:R-:W-:Y:S06]  /*1d90*/  BRA `(.L_x_67) ;  /* 0x0000000000047947 */ /* 0x000fec0003800000 */
.L_x_65:
[----:B------:R-:W-:-:S07]  /*1da0*/  LEA R6, R10, R6, 0x17 ;  /* 0x000000060a067211 */ /* 0x000fce00078eb8ff */
.L_x_67:
[----:B------:R-:W-:Y:S05]  /*1db0*/  BSYNC.RECONVERGENT B2 ;  /* 0x0000000000027941 */ /* 0x000fea0003800200 */
.L_x_64:
[----:B------:R-:W-:Y:S05]  /*1dc0*/  BRA `(.L_x_68) ;  /* 0x0000000000207947 */ /* 0x000fea0003800000 */
.L_x_63:
[----:B------:R-:W-:-:S04]  /*1dd0*/  LOP3.LUT R6, R6, 0x80000000, R7, 0x48, !PT ;  /* 0x8000000006067812 */ /* 0x000fc800078e4807 */
[----:B------:R-:W-:Y:S01]  /*1de0*/  LOP3.LUT R6, R6, 0x7f800000, RZ, 0xfc, !PT ;  /* 0x7f80000006067812 */ /* 0x000fe200078efcff */
[----:B------:R-:W-:Y:S06]  /*1df0*/  BRA `(.L_x_68) ;  /* 0x0000000000147947 */ /* 0x000fec0003800000 */
.L_x_62:
[----:B------:R-:W-:Y:S01]  /*1e00*/  LOP3.LUT R6, R6, 0x80000000, R7, 0x48, !PT ;  /* 0x8000000006067812 */ /* 0x000fe200078e4807 */
[----:B------:R-:W-:Y:S06]  /*1e10*/  BRA `(.L_x_68) ;  /* 0x00000000000c7947 */ /* 0x000fec0003800000 */
.L_x_61:
[----:B------:R-:W0:Y:S01]  /*1e20*/  MUFU.RSQ R6, -QNAN ;  /* 0xffc0000000067908 */ /* 0x000e220000001400 */
[----:B------:R-:W-:Y:S05]  /*1e30*/  BRA `(.L_x_68) ;  /* 0x0000000000047947 */ /* 0x000fea0003800000 */
.L_x_60:
[----:B------:R-:W-:-:S07]  /*1e40*/  FADD.FTZ R6, R7, R2 ;  /* 0x0000000207067221 */ /* 0x000fce0000010000 */
.L_x_68:
[----:B------:R-:W-:Y:S05]  /*1e50*/  BSYNC.RECONVERGENT B1 ;  /* 0x0000000000017941 */ /* 0x000fea0003800200 */
.L_x_58:
[----:B------:R-:W-:-:S04]  /*1e60*/  HFMA2 R9, -RZ, RZ, 0, 0 ;  /* 0x00000000ff097431 */ /* 0x000fc800000001ff */
[----:B0-----:R-:W-:Y:S05]  /*1e70*/  RET.REL.NODEC R8 `(_Z18naiveNormalizeColsPKfPfi) ;  /* 0xffffffe008607950 */ /* 0x001fea0003c3ffff */
.L_x_69:
        /* <DEDUP_REMOVED lines=16> */
.L_x_75:


//--------------------- .text._Z2MMPKfS0_Pfi      --------------------------
	.section	.text._Z2MMPKfS0_Pfi,"ax",@progbits
	.align	128
        .global         _Z2MMPKfS0_Pfi
        .type           _Z2MMPKfS0_Pfi,@function
        .size           _Z2MMPKfS0_Pfi,(.L_x_79 - _Z2MMPKfS0_Pfi)
        .other          _Z2MMPKfS0_Pfi,@"STO_CUDA_ENTRY STV_DEFAULT"
_Z2MMPKfS0_Pfi:
.text._Z2MMPKfS0_Pfi:
[----:B------:R-:W-:Y:S01]  /*0000*/  LDC R1, c[0x0][0x37c] ;  /* 0x0000df00ff017b82 */ /* 0x000fe20000000800 */
[----:B------:R-:W0:Y:S01]  /*0010*/  S2R R0, SR_CTAID.Y ;  /* 0x0000000000007919 */ /* 0x000e220000002600 */
[----:B------:R-:W1:Y:S01]  /*0020*/  LDCU UR7, c[0x0][0x398] ;  /* 0x00007300ff0777ac */ /* 0x000e620008000800 */
[----:B------:R-:W0:Y:S01]  /*0030*/  S2R R9, SR_TID.Y ;  /* 0x0000000000097919 */ /* 0x000e220000002200 */
[----:B------:R-:W2:Y:S01]  /*0040*/  S2R R7, SR_CTAID.X ;  /* 0x0000000000077919 */ /* 0x000ea20000002500 */
[----:B------:R-:W2:Y:S01]  /*0050*/  S2R R11, SR_TID.X ;  /* 0x00000000000b7919 */ /* 0x000ea20000002100 */
[----:B0-----:R-:W-:Y:S02]  /*0060*/  LEA R0, R0, R9, 0x4 ;  /* 0x0000000900007211 */ /* 0x001fe400078e20ff */
[----:B--2---:R-:W-:-:S04]  /*0070*/  LEA R7, R7, R11, 0x4 ;  /* 0x0000000b07077211 */ /* 0x004fc800078e20ff */
[----:B------:R-:W-:-:S04]  /*0080*/  VIMNMX R2, PT, PT, R0, R7, !PT ;  /* 0x0000000700027248 */ /* 0x000fc80007fe0100 */
[----:B-1----:R-:W-:-:S13]  /*0090*/  ISETP.GE.AND P0, PT, R2, UR7, PT ;  /* 0x0000000702007c0c */ /* 0x002fda000bf06270 */
[----:B------:R-:W-:Y:S05]  /*00a0*/  @P0 EXIT ;  /* 0x000000000000094d */ /* 0x000fea0003800000 */
[----:B------:R-:W0:Y:S01]  /*00b0*/  LDC.64 R2, c[0x0][0x380] ;  /* 0x0000e000ff027b82 */ /* 0x000e220000000a00 */
[----:B------:R-:W1:Y:S01]  /*00c0*/  LDCU.64 UR8, c[0x0][0x358] ;  /* 0x00006b00ff0877ac */ /* 0x000e620008000a00 */
[----:B------:R-:W-:-:S06]  /*00d0*/  IMAD R7, R0, UR7, R7 ;  /* 0x0000000700077c24 */ /* 0x000fcc000f8e0207 */
[----:B------:R-:W2:Y:S01]  /*00e0*/  LDC.64 R4, c[0x0][0x388] ;  /* 0x0000e200ff047b82 */ /* 0x000ea20000000a00 */
[----:B0-----:R-:W-:-:S05]  /*00f0*/  IMAD.WIDE R2, R7, 0x4, R2 ;  /* 0x0000000407027825 */ /* 0x001fca00078e0202 */
[----:B-1----:R0:W3:Y:S01]  /*0100*/  LDG.E R0, desc[UR8][R2.64] ;  /* 0x0000000802007981 */ /* 0x0020e2000c1e1900 */
[----:B--2---:R-:W-:-:S06]  /*0110*/  IMAD.WIDE R4, R7, 0x4, R4 ;  /* 0x0000000407047825 */ /* 0x004fcc00078e0204 */
[----:B------:R-:W2:Y:S01]  /*0120*/  LDG.E R4, desc[UR8][R4.64] ;  /* 0x0000000804047981 */ /* 0x000ea2000c1e1900 */
[----:B------:R-:W1:Y:S01]  /*0130*/  S2UR UR6, SR_CgaCtaId ;  /* 0x00000000000679c3 */ /* 0x000e620000008800 */
[----:B------:R-:W-:Y:S02]  /*0140*/  UMOV UR4, 0x400 ;  /* 0x0000040000047882 */ /* 0x000fe40000000000 */
[----:B------:R-:W-:-:S05]  /*0150*/  UIADD3 UR5, UPT, UPT, UR4, 0x400, URZ ;  /* 0x0000040004057890 */ /* 0x000fca000fffe0ff */
[----:B0-----:R-:W0:Y:S01]  /*0160*/  LDC.64 R2, c[0x0][0x390] ;  /* 0x0000e400ff027b82 */ /* 0x001e220000000a00 */
[----:B-1----:R-:W-:Y:S02]  /*0170*/  ULEA UR4, UR6, UR4, 0x18 ;  /* 0x0000000406047291 */ /* 0x002fe4000f8ec0ff */
[----:B------:R-:W-:-:S04]  /*0180*/  ULEA UR5, UR6, UR5, 0x18 ;  /* 0x0000000506057291 */ /* 0x000fc8000f8ec0ff */
[C---:B------:R-:W-:Y:S02]  /*0190*/  LEA R6, R9.reuse, UR4, 0x6 ;  /* 0x0000000409067c11 */ /* 0x040fe4000f8e30ff */
[----:B------:R-:W-:Y:S02]  /*01a0*/  LEA R8, R9, UR5, 0x6 ;  /* 0x0000000509087c11 */ /* 0x000fe4000f8e30ff */
[C---:B------:R-:W-:Y:S02]  /*01b0*/  LEA R9, R11.reuse, R6, 0x2 ;  /* 0x000000060b097211 */ /* 0x040fe400078e10ff */
[----:B------:R-:W-:Y:S01]  /*01c0*/  LEA R11, R11, R8, 0x2 ;  /* 0x000000080b0b7211 */ /* 0x000fe200078e10ff */
[----:B0-----:R-:W-:Y:S02]  /*01d0*/  IMAD.WIDE R2, R7, 0x4, R2 ;  /* 0x0000000407027825 */ /* 0x001fe400078e0202 */
[----:B---3--:R-:W-:Y:S04]  /*01e0*/  STS [R9], R0 ;  /* 0x0000000009007388 */ /* 0x008fe80000000800 */
[----:B--2---:R-:W-:Y:S01]  /*01f0*/  STS [R11], R4 ;  /* 0x000000040b007388 */ /* 0x004fe20000000800 */
[----:B------:R-:W-:Y:S06]  /*0200*/  BAR.SYNC.DEFER_BLOCKING 0x0 ;  /* 0x0000000000007b1d */ /* 0x000fec0000010000 */
[----:B------:R-:W-:Y:S04]  /*0210*/  LDS R5, [R9] ;  /* 0x0000000009057984 */ /* 0x000fe80000000800 */
[----:B------:R-:W0:Y:S02]  /*0220*/  LDS R6, [R11] ;  /* 0x000000000b067984 */ /* 0x000e240000000800 */
[----:B0-----:R-:W-:-:S05]  /*0230*/  FMUL R5, R5, R6 ;  /* 0x0000000605057220 */ /* 0x001fca0000400000 */
[----:B------:R-:W-:Y:S01]  /*0240*/  STG.E desc[UR8][R2.64], R5 ;  /* 0x0000000502007986 */ /* 0x000fe2000c101908 */
[----:B------:R-:W-:Y:S05]  /*0250*/  EXIT ;  /* 0x000000000000794d */ /* 0x000fea0003800000 */
.L_x_70:
        /* <DEDUP_REMOVED lines=10> */
.L_x_79:


//--------------------- .text._Z7NaiveMMPfS_S_i   --------------------------
	.section	.text._Z7NaiveMMPfS_S_i,"ax",@progbits
	.align	128
        .global         _Z7NaiveMMPfS_S_i
        .type           _Z7NaiveMMPfS_S_i,@function
        .size           _Z7NaiveMMPfS_S_i,(.L_x_80 - _Z7NaiveMMPfS_S_i)
        .other          _Z7NaiveMMPfS_S_i,@"STO_CUDA_ENTRY STV_DEFAULT"
_Z7NaiveMMPfS_S_i:
.text._Z7NaiveMMPfS_S_i:
[----:B------:R-:W-:Y:S01]  /*0000*/  LDC R1, c[0x0][0x37c] ;  /* 0x0000df00ff017b82 */ /* 0x000fe20000000800 */
[----:B------:R-:W0:Y:S07]  /*0010*/  S2R R3, SR_TID.Y ;  /* 0x0000000000037919 */ /* 0x000e2e0000002200 */
[----:B------:R-:W0:Y:S01]  /*0020*/  LDC R0, c[0x0][0x364] ;  /* 0x0000d900ff007b82 */ /* 0x000e220000000800 */
[----:B------:R-:W1:Y:S01]  /*0030*/  LDCU UR6, c[0x0][0x398] ;  /* 0x00007300ff0677ac */ /* 0x000e620008000800 */
[----:B------:R-:W2:Y:S06]  /*0040*/  S2R R2, SR_TID.X ;  /* 0x0000000000027919 */ /* 0x000eac0000002100 */
[----:B------:R-:W0:Y:S08]  /*0050*/  S2UR UR4, SR_CTAID.Y ;  /* 0x00000000000479c3 */ /* 0x000e300000002600 */
[----:B------:R-:W2:Y:S08]  /*0060*/  S2UR UR5, SR_CTAID.X ;  /* 0x00000000000579c3 */ /* 0x000eb00000002500 */
[----:B------:R-:W2:Y:S01]  /*0070*/  LDC R7, c[0x0][0x360] ;  /* 0x0000d800ff077b82 */ /* 0x000ea20000000800 */
[----:B0-----:R-:W-:-:S02]  /*0080*/  IMAD R0, R0, UR4, R3 ;  /* 0x0000000400007c24 */ /* 0x001fc4000f8e0203 */
[----:B--2---:R-:W-:-:S05]  /*0090*/  IMAD R7, R7, UR5, R2 ;  /* 0x0000000507077c24 */ /* 0x004fca000f8e0202 */
[----:B------:R-:W-:-:S04]  /*00a0*/  VIMNMX R2, PT, PT, R0, R7, !PT ;  /* 0x0000000700027248 */ /* 0x000fc80007fe0100 */
[----:B-1----:R-:W-:-:S13]  /*00b0*/  ISETP.GE.AND P0, PT, R2, UR6, PT ;  /* 0x0000000602007c0c */ /* 0x002fda000bf06270 */
[----:B------:R-:W-:Y:S05]  /*00c0*/  @P0 EXIT ;  /* 0x000000000000094d */ /* 0x000fea0003800000 */
[----:B------:R-:W0:Y:S01]  /*00d0*/  LDC.64 R2, c[0x0][0x380] ;  /* 0x0000e000ff027b82 */ /* 0x000e220000000a00 */
[----:B------:R-:W1:Y:S01]  /*00e0*/  LDCU.64 UR4, c[0x0][0x358] ;  /* 0x00006b00ff0477ac */ /* 0x000e620008000a00 */
[----:B------:R-:W-:-:S06]  /*00f0*/  IMAD R9, R0, UR6, R7 ;  /* 0x0000000600097c24 */ /* 0x000fcc000f8e0207 */
[----:B------:R-:W2:Y:S08]  /*0100*/  LDC.64 R4, c[0x0][0x388] ;  /* 0x0000e200ff047b82 */ /* 0x000eb00000000a00 */
[----:B------:R-:W3:Y:S01]  /*0110*/  LDC.64 R6, c[0x0][0x390] ;  /* 0x0000e400ff067b82 */ /* 0x000ee20000000a00 */
[----:B0-----:R-:W-:-:S06]  /*0120*/  IMAD.WIDE R2, R9, 0x4, R2 ;  /* 0x0000000409027825 */ /* 0x001fcc00078e0202 */
[----:B-1----:R-:W4:Y:S01]  /*0130*/  LDG.E R2, desc[UR4][R2.64] ;  /* 0x0000000402027981 */ /* 0x002f22000c1e1900 */
[----:B--2---:R-:W-:-:S06]  /*0140*/  IMAD.WIDE R4, R9, 0x4, R4 ;  /* 0x0000000409047825 */ /* 0x004fcc00078e0204 */
[----:B------:R-:W4:Y:S01]  /*0150*/  LDG.E R5, desc[UR4][R4.64] ;  /* 0x0000000404057981 */ /* 0x000f22000c1e1900 */
[----:B---3--:R-:W-:-:S04]  /*0160*/  IMAD.WIDE R6, R9, 0x4, R6 ;  /* 0x0000000409067825 */ /* 0x008fc800078e0206 */
[----:B----4-:R-:W-:-:S05]  /*0170*/  FMUL R9, R2, R5 ;  /* 0x0000000502097220 */ /* 0x010fca0000400000 */
[----:B------:R-:W-:Y:S01]  /*0180*/  STG.E desc[UR4][R6.64], R9 ;  /* 0x0000000906007986 */ /* 0x000fe2000c101904 */
[----:B------:R-:W-:Y:S05]  /*0190*/  EXIT ;  /* 0x000000000000794d */ /* 0x000fea0003800000 */
.L_x_71:
        /* <DEDUP_REMOVED lines=14> */
.L_x_80:


//--------------------- .nv.shared.reserved.0     --------------------------
	.section	.nv.shared.reserved.0,"aw",@nobits
	.weak		__nv_reservedSMEM_offset_0_alias
	.size		__nv_reservedSMEM_offset_0_alias, 0, 64
	.other		__nv_reservedSMEM_offset_0_alias,@"STO_CUDA_RESERVED_SHARED STV_DEFAULT"
__nv_reservedSMEM_offset_0_alias:
	.zero		0
	.zero		64


//--------------------- .nv.shared._Z19normalizeColsSharedPKfPfi --------------------------
	.section	.nv.shared._Z19normalizeColsSharedPKfPfi,"aw",@nobits
	.sectionflags	@""
	.align	4
.nv.shared._Z19normalizeColsSharedPKfPfi:
	.zero		2048


//--------------------- .nv.shared._Z2MMPKfS0_Pfi --------------------------
	.section	.nv.shared._Z2MMPKfS0_Pfi,"aw",@nobits
	.sectionflags	@""
	.align	4
.nv.shared._Z2MMPKfS0_Pfi:
	.zero		3072


//--------------------- .nv.constant0._Z12tileSumNaivePKfPfi --------------------------
	.section	.nv.constant0._Z12tileSumNaivePKfPfi,"a",@progbits
	.sectionflags	@""
	.align	4
.nv.constant0._Z12tileSumNaivePKfPfi:
	.zero		916


//--------------------- .nv.constant0._Z19normalizeColsSharedPKfPfi --------------------------
	.section	.nv.constant0._Z19normalizeColsSharedPKfPfi,"a",@progbits
	.sectionflags	@""
	.align	4
.nv.constant0._Z19normalizeColsSharedPKfPfi:
	.zero		916


//--------------------- .nv.constant0._Z18naiveNormalizeColsPKfPfi --------------------------
	.section	.nv.constant0._Z18naiveNormalizeColsPKfPfi,"a",@progbits
	.sectionflags	@""
	.align	4
.nv.constant0._Z18naiveNormalizeColsPKfPfi:
	.zero		916


//--------------------- .nv.constant0._Z2MMPKfS0_Pfi --------------------------
	.section	.nv.constant0._Z2MMPKfS0_Pfi,"a",@progbits
	.sectionflags	@""
	.align	4
.nv.constant0._Z2MMPKfS0_Pfi:
	.zero		924


//--------------------- .nv.constant0._Z7NaiveMMPfS_S_i --------------------------
	.section	.nv.constant0._Z7NaiveMMPfS_S_i,"a",@progbits
	.sectionflags	@""
	.align	4
.nv.constant0._Z7NaiveMMPfS_S_i:
	.zero		924


//--------------------- SYMBOLS --------------------------

	.type		.nv.reservedSmem.offset0,@object
	.size		.nv.reservedSmem.offset0,0x4
	.type		.nv.reservedSmem.cap,@object
	.size		.nv.reservedSmem.cap,0x4
